//
// Generated by NVIDIA NVVM Compiler
//
// Compiler Build ID: CL-36424714
// Cuda compilation tools, release 13.0, V13.0.88
// Based on NVVM 20.0.0
//

.version 9.0
.target sm_100
.address_size 64

	// .globl	gemv_smem
// _ZZ9gemv_smemE13warpLevelSums has been demoted
.extern .shared .align 16 .b8 smem_raw[];

.visible .entry gemv_smem(
	.param .u64 .ptr .align 1 gemv_smem_param_0,
	.param .u64 .ptr .align 1 gemv_smem_param_1,
	.param .u64 .ptr .align 1 gemv_smem_param_2,
	.param .u32 gemv_smem_param_3,
	.param .u32 gemv_smem_param_4,
	.param .u32 gemv_smem_param_5,
	.param .u32 gemv_smem_param_6
)
{
	.reg .pred 	%p<70>;
	.reg .b16 	%rs<51>;
	.reg .b32 	%r<534>;
	.reg .b32 	%f<130>;
	.reg .b64 	%rd<29>;
	// demoted variable
	.shared .align 4 .b8 _ZZ9gemv_smemE13warpLevelSums[8192];
	ld.param.u64 	%rd4, [gemv_smem_param_0];
	ld.param.u64 	%rd5, [gemv_smem_param_1];
	ld.param.u64 	%rd6, [gemv_smem_param_2];
	ld.param.u32 	%r86, [gemv_smem_param_3];
	ld.param.u32 	%r84, [gemv_smem_param_4];
	ld.param.u32 	%r85, [gemv_smem_param_5];
	ld.param.u32 	%r87, [gemv_smem_param_6];
	cvta.to.global.u64 	%rd1, %rd4;
	cvta.to.global.u64 	%rd2, %rd5;
	cvta.to.global.u64 	%rd3, %rd6;
	mov.u32 	%r1, %tid.x;
	mov.u32 	%r88, %ctaid.y;
	mov.u32 	%r89, %ntid.y;
	mov.u32 	%r2, %tid.y;
	mad.lo.s32 	%r3, %r88, %r89, %r2;
	and.b32  	%r4, %r1, 31;
	shr.u32 	%r5, %r86, 3;
	max.u32 	%r6, %r87, 1;
	shr.u32 	%r7, %r85, 1;
	setp.lt.u32 	%p1, %r85, 2;
	@%p1 bra 	$L__BB0_50;
	shr.u32 	%r8, %r85, 3;
	shr.u32 	%r9, %r84, 3;
	min.u32 	%r90, %r84, %r85;
	setp.lt.u32 	%p2, %r90, 8;
	@%p2 bra 	$L__BB0_50;
	add.s32 	%r92, %r5, -1;
	add.s32 	%r10, %r92, %r8;
	setp.lt.u32 	%p3, %r10, %r92;
	div.u32 	%r11, %r10, %r8;
	mov.b32 	%r517, 0;
	@%p3 bra 	$L__BB0_15;
	mov.u32 	%r12, %ntid.x;
	and.b32  	%r13, %r9, 536870910;
	and.b32  	%r14, %r84, 8;
	min.u32 	%r15, %r6, %r11;
	mov.b32 	%r517, 0;
$L__BB0_4:
	setp.eq.s32 	%p4, %r9, 1;
	mul.lo.s32 	%r26, %r517, %r8;
	sub.s32 	%r95, %r5, %r26;
	min.u32 	%r27, %r8, %r95;
	shr.u32 	%r28, %r27, 3;
	shl.b32 	%r29, %r28, 5;
	mul.lo.s32 	%r30, %r517, %r7;
	and.b32  	%r31, %r27, 7;
	mov.b32 	%r519, 0;
	@%p4 bra 	$L__BB0_11;
	mov.b32 	%r518, 0;
$L__BB0_6:
	.pragma "nounroll";
	mad.lo.s32 	%r33, %r518, %r12, %r1;
	setp.ge.u32 	%p5, %r33, %r27;
	@%p5 bra 	$L__BB0_8;
	setp.ne.s32 	%p6, %r31, 0;
	add.s32 	%r97, %r33, %r26;
	mul.wide.u32 	%rd7, %r97, 16;
	add.s64 	%rd8, %rd2, %rd7;
	ld.global.nc.v4.u32 	{%r98, %r99, %r100, %r101}, [%rd8];
	shr.u32 	%r102, %r33, 3;
	min.u32 	%r104, %r102, %r28;
	shl.b32 	%r105, %r104, 3;
	sub.s32 	%r106, %r33, %r105;
	setp.le.u32 	%p7, %r28, %r102;
	and.pred  	%p8, %p6, %p7;
	shl.b32 	%r107, %r104, 5;
	shl.b32 	%r108, %r106, 2;
	add.s32 	%r109, %r108, %r29;
	add.s32 	%r110, %r107, %r106;
	selp.b32 	%r111, %r109, %r110, %p8;
	add.s32 	%r112, %r111, %r30;
	shl.b32 	%r113, %r112, 2;
	mov.u32 	%r114, smem_raw;
	add.s32 	%r115, %r114, %r113;
	st.shared.u32 	[%r115], %r98;
	add.s32 	%r116, %r109, 1;
	or.b32  	%r117, %r106, 8;
	add.s32 	%r118, %r107, %r117;
	selp.b32 	%r119, %r116, %r118, %p8;
	add.s32 	%r120, %r119, %r30;
	shl.b32 	%r121, %r120, 2;
	add.s32 	%r122, %r114, %r121;
	st.shared.u32 	[%r122], %r99;
	add.s32 	%r123, %r109, 2;
	or.b32  	%r124, %r106, 16;
	add.s32 	%r125, %r107, %r124;
	selp.b32 	%r126, %r123, %r125, %p8;
	add.s32 	%r127, %r126, %r30;
	shl.b32 	%r128, %r127, 2;
	add.s32 	%r129, %r114, %r128;
	st.shared.u32 	[%r129], %r100;
	add.s32 	%r130, %r109, 3;
	or.b32  	%r131, %r106, 24;
	add.s32 	%r132, %r107, %r131;
	selp.b32 	%r133, %r130, %r132, %p8;
	add.s32 	%r134, %r133, %r30;
	shl.b32 	%r135, %r134, 2;
	add.s32 	%r136, %r114, %r135;
	st.shared.u32 	[%r136], %r101;
$L__BB0_8:
	add.s32 	%r34, %r33, %r12;
	setp.ge.u32 	%p9, %r34, %r27;
	@%p9 bra 	$L__BB0_10;
	setp.ne.s32 	%p10, %r31, 0;
	add.s32 	%r137, %r34, %r26;
	mul.wide.u32 	%rd9, %r137, 16;
	add.s64 	%rd10, %rd2, %rd9;
	ld.global.nc.v4.u32 	{%r138, %r139, %r140, %r141}, [%rd10];
	shr.u32 	%r142, %r34, 3;
	min.u32 	%r144, %r142, %r28;
	shl.b32 	%r145, %r144, 3;
	sub.s32 	%r146, %r34, %r145;
	setp.le.u32 	%p11, %r28, %r142;
	and.pred  	%p12, %p10, %p11;
	shl.b32 	%r147, %r144, 5;
	shl.b32 	%r148, %r146, 2;
	add.s32 	%r149, %r148, %r29;
	add.s32 	%r150, %r147, %r146;
	selp.b32 	%r151, %r149, %r150, %p12;
	add.s32 	%r152, %r151, %r30;
	shl.b32 	%r153, %r152, 2;
	mov.u32 	%r154, smem_raw;
	add.s32 	%r155, %r154, %r153;
	st.shared.u32 	[%r155], %r138;
	add.s32 	%r156, %r149, 1;
	or.b32  	%r157, %r146, 8;
	add.s32 	%r158, %r147, %r157;
	selp.b32 	%r159, %r156, %r158, %p12;
	add.s32 	%r160, %r159, %r30;
	shl.b32 	%r161, %r160, 2;
	add.s32 	%r162, %r154, %r161;
	st.shared.u32 	[%r162], %r139;
	add.s32 	%r163, %r149, 2;
	or.b32  	%r164, %r146, 16;
	add.s32 	%r165, %r147, %r164;
	selp.b32 	%r166, %r163, %r165, %p12;
	add.s32 	%r167, %r166, %r30;
	shl.b32 	%r168, %r167, 2;
	add.s32 	%r169, %r154, %r168;
	st.shared.u32 	[%r169], %r140;
	add.s32 	%r170, %r149, 3;
	or.b32  	%r171, %r146, 24;
	add.s32 	%r172, %r147, %r171;
	selp.b32 	%r173, %r170, %r172, %p12;
	add.s32 	%r174, %r173, %r30;
	shl.b32 	%r175, %r174, 2;
	add.s32 	%r176, %r154, %r175;
	st.shared.u32 	[%r176], %r141;
$L__BB0_10:
	add.s32 	%r518, %r518, 2;
	setp.ne.s32 	%p13, %r518, %r13;
	mov.u32 	%r519, %r13;
	@%p13 bra 	$L__BB0_6;
$L__BB0_11:
	setp.eq.s32 	%p14, %r14, 0;
	@%p14 bra 	$L__BB0_14;
	mad.lo.s32 	%r37, %r519, %r12, %r1;
	setp.ge.u32 	%p15, %r37, %r27;
	@%p15 bra 	$L__BB0_14;
	setp.ne.s32 	%p16, %r31, 0;
	add.s32 	%r177, %r37, %r26;
	mul.wide.u32 	%rd11, %r177, 16;
	add.s64 	%rd12, %rd2, %rd11;
	ld.global.nc.v4.u32 	{%r178, %r179, %r180, %r181}, [%rd12];
	shr.u32 	%r182, %r37, 3;
	min.u32 	%r184, %r182, %r28;
	shl.b32 	%r185, %r184, 3;
	sub.s32 	%r186, %r37, %r185;
	setp.le.u32 	%p17, %r28, %r182;
	and.pred  	%p18, %p16, %p17;
	shl.b32 	%r187, %r184, 5;
	shl.b32 	%r188, %r186, 2;
	add.s32 	%r189, %r188, %r29;
	add.s32 	%r190, %r187, %r186;
	selp.b32 	%r191, %r189, %r190, %p18;
	add.s32 	%r192, %r191, %r30;
	shl.b32 	%r193, %r192, 2;
	mov.u32 	%r194, smem_raw;
	add.s32 	%r195, %r194, %r193;
	st.shared.u32 	[%r195], %r178;
	add.s32 	%r196, %r189, 1;
	or.b32  	%r197, %r186, 8;
	add.s32 	%r198, %r187, %r197;
	selp.b32 	%r199, %r196, %r198, %p18;
	add.s32 	%r200, %r199, %r30;
	shl.b32 	%r201, %r200, 2;
	add.s32 	%r202, %r194, %r201;
	st.shared.u32 	[%r202], %r179;
	add.s32 	%r203, %r189, 2;
	or.b32  	%r204, %r186, 16;
	add.s32 	%r205, %r187, %r204;
	selp.b32 	%r206, %r203, %r205, %p18;
	add.s32 	%r207, %r206, %r30;
	shl.b32 	%r208, %r207, 2;
	add.s32 	%r209, %r194, %r208;
	st.shared.u32 	[%r209], %r180;
	add.s32 	%r210, %r189, 3;
	or.b32  	%r211, %r186, 24;
	add.s32 	%r212, %r187, %r211;
	selp.b32 	%r213, %r210, %r212, %p18;
	add.s32 	%r214, %r213, %r30;
	shl.b32 	%r215, %r214, 2;
	add.s32 	%r216, %r194, %r215;
	st.shared.u32 	[%r216], %r181;
$L__BB0_14:
	bar.sync 	0;
	add.s32 	%r517, %r517, 1;
	setp.lt.u32 	%p19, %r517, %r15;
	@%p19 bra 	$L__BB0_4;
$L__BB0_15:
	setp.gt.u32 	%p20, %r8, %r10;
	mov.f32 	%f123, 0f00000000;
	@%p20 bra 	$L__BB0_40;
	mov.u32 	%r17, %ntid.x;
	mul.lo.s32 	%r18, %r5, %r3;
	add.s32 	%r19, %r9, -1;
	and.b32  	%r20, %r9, 536870910;
	and.b32  	%r21, %r84, 8;
	shr.u32 	%r218, %r84, 3;
	and.b32  	%r219, %r218, 536870910;
	neg.s32 	%r22, %r219;
	add.s32 	%r23, %r1, %r17;
	shl.b32 	%r24, %r1, 2;
	mov.f32 	%f123, 0f00000000;
	mov.b32 	%r520, 0;
	mov.u32 	%r521, %r520;
$L__BB0_17:
	setp.eq.s32 	%p21, %r19, 0;
	mul.lo.s32 	%r42, %r521, %r8;
	sub.s32 	%r221, %r5, %r42;
	min.u32 	%r43, %r8, %r221;
	shr.u32 	%r44, %r43, 3;
	shl.b32 	%r527, %r44, 5;
	mul.lo.s32 	%r46, %r520, %r7;
	and.b32  	%r47, %r43, 7;
	mov.b32 	%r530, 0;
	@%p21 bra 	$L__BB0_24;
	add.s32 	%r222, %r23, %r18;
	add.s32 	%r526, %r222, %r42;
	add.s32 	%r223, %r1, %r18;
	add.s32 	%r525, %r223, %r42;
	add.s32 	%r523, %r24, %r527;
	mov.u32 	%r524, %r1;
	mov.u32 	%r528, %r23;
	mov.u32 	%r529, %r22;
$L__BB0_19:
	.pragma "nounroll";
	setp.ge.u32 	%p22, %r524, %r43;
	@%p22 bra 	$L__BB0_21;
	shr.u32 	%r224, %r524, 3;
	min.u32 	%r226, %r44, %r224;
	shl.b32 	%r227, %r226, 3;
	sub.s32 	%r228, %r524, %r227;
	setp.ne.s32 	%p23, %r47, 0;
	setp.le.u32 	%p24, %r44, %r224;
	and.pred  	%p25, %p23, %p24;
	shl.b32 	%r229, %r226, 5;
	sub.s32 	%r230, %r523, %r229;
	mad.lo.s32 	%r231, %r226, 24, %r524;
	selp.b32 	%r232, %r230, %r231, %p25;
	add.s32 	%r233, %r232, %r46;
	shl.b32 	%r234, %r233, 2;
	mov.u32 	%r235, smem_raw;
	add.s32 	%r236, %r235, %r234;
	add.s32 	%r237, %r24, %r527;
	sub.s32 	%r238, %r237, %r229;
	add.s32 	%r239, %r238, 1;
	or.b32  	%r240, %r228, 8;
	add.s32 	%r241, %r229, %r240;
	selp.b32 	%r242, %r239, %r241, %p25;
	add.s32 	%r243, %r242, %r46;
	shl.b32 	%r244, %r243, 2;
	add.s32 	%r245, %r235, %r244;
	add.s32 	%r246, %r238, 2;
	or.b32  	%r247, %r228, 16;
	add.s32 	%r248, %r229, %r247;
	selp.b32 	%r249, %r246, %r248, %p25;
	add.s32 	%r250, %r249, %r46;
	shl.b32 	%r251, %r250, 2;
	add.s32 	%r252, %r235, %r251;
	add.s32 	%r253, %r238, 3;
	or.b32  	%r254, %r228, 24;
	add.s32 	%r255, %r229, %r254;
	selp.b32 	%r256, %r253, %r255, %p25;
	add.s32 	%r257, %r256, %r46;
	shl.b32 	%r258, %r257, 2;
	add.s32 	%r259, %r235, %r258;
	mul.wide.u32 	%rd13, %r525, 16;
	add.s64 	%rd14, %rd1, %rd13;
	ld.global.nc.v4.f32 	{%f35, %f36, %f37, %f38}, [%rd14];
	ld.shared.u32 	%r260, [%r236];
	mov.b32 	{%rs1, %rs3}, %r260;
	// begin inline asm
	{  cvt.f32.f16 %f19, %rs1;}

	// end inline asm
	mov.b32 	%r261, %f35;
	mov.b32 	{%rs2, %rs4}, %r261;
	// begin inline asm
	{  cvt.f32.f16 %f20, %rs2;}

	// end inline asm
	fma.rn.f32 	%f39, %f19, %f20, %f123;
	// begin inline asm
	{  cvt.f32.f16 %f21, %rs3;}

	// end inline asm
	// begin inline asm
	{  cvt.f32.f16 %f22, %rs4;}

	// end inline asm
	fma.rn.f32 	%f40, %f21, %f22, %f39;
	ld.shared.u32 	%r262, [%r245];
	mov.b32 	{%rs5, %rs7}, %r262;
	// begin inline asm
	{  cvt.f32.f16 %f23, %rs5;}

	// end inline asm
	mov.b32 	%r263, %f36;
	mov.b32 	{%rs6, %rs8}, %r263;
	// begin inline asm
	{  cvt.f32.f16 %f24, %rs6;}

	// end inline asm
	fma.rn.f32 	%f41, %f23, %f24, %f40;
	// begin inline asm
	{  cvt.f32.f16 %f25, %rs7;}

	// end inline asm
	// begin inline asm
	{  cvt.f32.f16 %f26, %rs8;}

	// end inline asm
	fma.rn.f32 	%f42, %f25, %f26, %f41;
	ld.shared.u32 	%r264, [%r252];
	mov.b32 	{%rs9, %rs11}, %r264;
	// begin inline asm
	{  cvt.f32.f16 %f27, %rs9;}

	// end inline asm
	mov.b32 	%r265, %f37;
	mov.b32 	{%rs10, %rs12}, %r265;
	// begin inline asm
	{  cvt.f32.f16 %f28, %rs10;}

	// end inline asm
	fma.rn.f32 	%f43, %f27, %f28, %f42;
	// begin inline asm
	{  cvt.f32.f16 %f29, %rs11;}

	// end inline asm
	// begin inline asm
	{  cvt.f32.f16 %f30, %rs12;}

	// end inline asm
	fma.rn.f32 	%f44, %f29, %f30, %f43;
	ld.shared.u32 	%r266, [%r259];
	mov.b32 	{%rs13, %rs15}, %r266;
	// begin inline asm
	{  cvt.f32.f16 %f31, %rs13;}

	// end inline asm
	mov.b32 	%r267, %f38;
	mov.b32 	{%rs14, %rs16}, %r267;
	// begin inline asm
	{  cvt.f32.f16 %f32, %rs14;}

	// end inline asm
	fma.rn.f32 	%f45, %f31, %f32, %f44;
	// begin inline asm
	{  cvt.f32.f16 %f33, %rs15;}

	// end inline asm
	// begin inline asm
	{  cvt.f32.f16 %f34, %rs16;}

	// end inline asm
	fma.rn.f32 	%f123, %f33, %f34, %f45;
$L__BB0_21:
	setp.ge.u32 	%p26, %r528, %r43;
	@%p26 bra 	$L__BB0_23;
	shr.u32 	%r268, %r528, 3;
	min.u32 	%r270, %r44, %r268;
	shl.b32 	%r271, %r270, 5;
	setp.ne.s32 	%p27, %r47, 0;
	shl.b32 	%r272, %r270, 3;
	sub.s32 	%r273, %r528, %r272;
	setp.le.u32 	%p28, %r44, %r268;
	and.pred  	%p29, %p27, %p28;
	shl.b32 	%r274, %r17, 2;
	add.s32 	%r275, %r274, %r24;
	add.s32 	%r276, %r275, %r527;
	sub.s32 	%r277, %r276, %r271;
	mad.lo.s32 	%r278, %r270, 24, %r528;
	selp.b32 	%r279, %r277, %r278, %p29;
	add.s32 	%r280, %r279, %r46;
	shl.b32 	%r281, %r280, 2;
	mov.u32 	%r282, smem_raw;
	add.s32 	%r283, %r282, %r281;
	shl.b32 	%r284, %r23, 2;
	add.s32 	%r285, %r284, %r527;
	sub.s32 	%r286, %r285, %r271;
	add.s32 	%r287, %r286, 1;
	or.b32  	%r288, %r273, 8;
	add.s32 	%r289, %r271, %r288;
	selp.b32 	%r290, %r287, %r289, %p29;
	add.s32 	%r291, %r290, %r46;
	shl.b32 	%r292, %r291, 2;
	add.s32 	%r293, %r282, %r292;
	add.s32 	%r294, %r286, 2;
	or.b32  	%r295, %r273, 16;
	add.s32 	%r296, %r271, %r295;
	selp.b32 	%r297, %r294, %r296, %p29;
	add.s32 	%r298, %r297, %r46;
	shl.b32 	%r299, %r298, 2;
	add.s32 	%r300, %r282, %r299;
	add.s32 	%r301, %r286, 3;
	or.b32  	%r302, %r273, 24;
	add.s32 	%r303, %r271, %r302;
	selp.b32 	%r304, %r301, %r303, %p29;
	add.s32 	%r305, %r304, %r46;
	shl.b32 	%r306, %r305, 2;
	add.s32 	%r307, %r282, %r306;
	mul.wide.u32 	%rd15, %r526, 16;
	add.s64 	%rd16, %rd1, %rd15;
	ld.global.nc.v4.f32 	{%f62, %f63, %f64, %f65}, [%rd16];
	ld.shared.u32 	%r308, [%r283];
	mov.b32 	{%rs17, %rs19}, %r308;
	// begin inline asm
	{  cvt.f32.f16 %f46, %rs17;}

	// end inline asm
	mov.b32 	%r309, %f62;
	mov.b32 	{%rs18, %rs20}, %r309;
	// begin inline asm
	{  cvt.f32.f16 %f47, %rs18;}

	// end inline asm
	fma.rn.f32 	%f66, %f46, %f47, %f123;
	// begin inline asm
	{  cvt.f32.f16 %f48, %rs19;}

	// end inline asm
	// begin inline asm
	{  cvt.f32.f16 %f49, %rs20;}

	// end inline asm
	fma.rn.f32 	%f67, %f48, %f49, %f66;
	ld.shared.u32 	%r310, [%r293];
	mov.b32 	{%rs21, %rs23}, %r310;
	// begin inline asm
	{  cvt.f32.f16 %f50, %rs21;}

	// end inline asm
	mov.b32 	%r311, %f63;
	mov.b32 	{%rs22, %rs24}, %r311;
	// begin inline asm
	{  cvt.f32.f16 %f51, %rs22;}

	// end inline asm
	fma.rn.f32 	%f68, %f50, %f51, %f67;
	// begin inline asm
	{  cvt.f32.f16 %f52, %rs23;}

	// end inline asm
	// begin inline asm
	{  cvt.f32.f16 %f53, %rs24;}

	// end inline asm
	fma.rn.f32 	%f69, %f52, %f53, %f68;
	ld.shared.u32 	%r312, [%r300];
	mov.b32 	{%rs25, %rs27}, %r312;
	// begin inline asm
	{  cvt.f32.f16 %f54, %rs25;}

	// end inline asm
	mov.b32 	%r313, %f64;
	mov.b32 	{%rs26, %rs28}, %r313;
	// begin inline asm
	{  cvt.f32.f16 %f55, %rs26;}

	// end inline asm
	fma.rn.f32 	%f70, %f54, %f55, %f69;
	// begin inline asm
	{  cvt.f32.f16 %f56, %rs27;}

	// end inline asm
	// begin inline asm
	{  cvt.f32.f16 %f57, %rs28;}

	// end inline asm
	fma.rn.f32 	%f71, %f56, %f57, %f70;
	ld.shared.u32 	%r314, [%r307];
	mov.b32 	{%rs29, %rs31}, %r314;
	// begin inline asm
	{  cvt.f32.f16 %f58, %rs29;}

	// end inline asm
	mov.b32 	%r315, %f65;
	mov.b32 	{%rs30, %rs32}, %r315;
	// begin inline asm
	{  cvt.f32.f16 %f59, %rs30;}

	// end inline asm
	fma.rn.f32 	%f72, %f58, %f59, %f71;
	// begin inline asm
	{  cvt.f32.f16 %f60, %rs31;}

	// end inline asm
	// begin inline asm
	{  cvt.f32.f16 %f61, %rs32;}

	// end inline asm
	fma.rn.f32 	%f123, %f60, %f61, %f72;
$L__BB0_23:
	add.s32 	%r529, %r529, 2;
	shl.b32 	%r316, %r17, 1;
	add.s32 	%r528, %r528, %r316;
	shl.b32 	%r317, %r17, 3;
	add.s32 	%r527, %r527, %r317;
	add.s32 	%r526, %r526, %r316;
	add.s32 	%r525, %r525, %r316;
	add.s32 	%r524, %r524, %r316;
	add.s32 	%r523, %r523, %r317;
	setp.ne.s32 	%p30, %r529, 0;
	mov.u32 	%r530, %r20;
	@%p30 bra 	$L__BB0_19;
$L__BB0_24:
	setp.eq.s32 	%p31, %r21, 0;
	@%p31 bra 	$L__BB0_27;
	mad.lo.s32 	%r66, %r530, %r17, %r1;
	setp.ge.u32 	%p32, %r66, %r43;
	@%p32 bra 	$L__BB0_27;
	setp.ne.s32 	%p33, %r47, 0;
	shr.u32 	%r318, %r66, 3;
	min.u32 	%r320, %r318, %r44;
	shl.b32 	%r321, %r320, 3;
	sub.s32 	%r322, %r66, %r321;
	setp.le.u32 	%p34, %r44, %r318;
	and.pred  	%p35, %p33, %p34;
	shl.b32 	%r323, %r320, 5;
	shl.b32 	%r324, %r322, 2;
	shl.b32 	%r325, %r44, 5;
	add.s32 	%r326, %r324, %r325;
	add.s32 	%r327, %r323, %r322;
	selp.b32 	%r328, %r326, %r327, %p35;
	add.s32 	%r329, %r328, %r46;
	shl.b32 	%r330, %r329, 2;
	mov.u32 	%r331, smem_raw;
	add.s32 	%r332, %r331, %r330;
	or.b32  	%r333, %r326, 1;
	or.b32  	%r334, %r322, 8;
	add.s32 	%r335, %r323, %r334;
	selp.b32 	%r336, %r333, %r335, %p35;
	add.s32 	%r337, %r336, %r46;
	shl.b32 	%r338, %r337, 2;
	add.s32 	%r339, %r331, %r338;
	or.b32  	%r340, %r326, 2;
	or.b32  	%r341, %r322, 16;
	add.s32 	%r342, %r323, %r341;
	selp.b32 	%r343, %r340, %r342, %p35;
	add.s32 	%r344, %r343, %r46;
	shl.b32 	%r345, %r344, 2;
	add.s32 	%r346, %r331, %r345;
	or.b32  	%r347, %r326, 3;
	or.b32  	%r348, %r322, 24;
	add.s32 	%r349, %r323, %r348;
	selp.b32 	%r350, %r347, %r349, %p35;
	add.s32 	%r351, %r350, %r46;
	shl.b32 	%r352, %r351, 2;
	add.s32 	%r353, %r331, %r352;
	add.s32 	%r354, %r42, %r18;
	add.s32 	%r355, %r354, %r66;
	mul.wide.u32 	%rd17, %r355, 16;
	add.s64 	%rd18, %rd1, %rd17;
	ld.global.nc.v4.f32 	{%f89, %f90, %f91, %f92}, [%rd18];
	ld.shared.u32 	%r356, [%r332];
	mov.b32 	{%rs33, %rs35}, %r356;
	// begin inline asm
	{  cvt.f32.f16 %f73, %rs33;}

	// end inline asm
	mov.b32 	%r357, %f89;
	mov.b32 	{%rs34, %rs36}, %r357;
	// begin inline asm
	{  cvt.f32.f16 %f74, %rs34;}

	// end inline asm
	fma.rn.f32 	%f93, %f73, %f74, %f123;
	// begin inline asm
	{  cvt.f32.f16 %f75, %rs35;}

	// end inline asm
	// begin inline asm
	{  cvt.f32.f16 %f76, %rs36;}

	// end inline asm
	fma.rn.f32 	%f94, %f75, %f76, %f93;
	ld.shared.u32 	%r358, [%r339];
	mov.b32 	{%rs37, %rs39}, %r358;
	// begin inline asm
	{  cvt.f32.f16 %f77, %rs37;}

	// end inline asm
	mov.b32 	%r359, %f90;
	mov.b32 	{%rs38, %rs40}, %r359;
	// begin inline asm
	{  cvt.f32.f16 %f78, %rs38;}

	// end inline asm
	fma.rn.f32 	%f95, %f77, %f78, %f94;
	// begin inline asm
	{  cvt.f32.f16 %f79, %rs39;}

	// end inline asm
	// begin inline asm
	{  cvt.f32.f16 %f80, %rs40;}

	// end inline asm
	fma.rn.f32 	%f96, %f79, %f80, %f95;
	ld.shared.u32 	%r360, [%r346];
	mov.b32 	{%rs41, %rs43}, %r360;
	// begin inline asm
	{  cvt.f32.f16 %f81, %rs41;}

	// end inline asm
	mov.b32 	%r361, %f91;
	mov.b32 	{%rs42, %rs44}, %r361;
	// begin inline asm
	{  cvt.f32.f16 %f82, %rs42;}

	// end inline asm
	fma.rn.f32 	%f97, %f81, %f82, %f96;
	// begin inline asm
	{  cvt.f32.f16 %f83, %rs43;}

	// end inline asm
	// begin inline asm
	{  cvt.f32.f16 %f84, %rs44;}

	// end inline asm
	fma.rn.f32 	%f98, %f83, %f84, %f97;
	ld.shared.u32 	%r362, [%r353];
	mov.b32 	{%rs45, %rs47}, %r362;
	// begin inline asm
	{  cvt.f32.f16 %f85, %rs45;}

	// end inline asm
	mov.b32 	%r363, %f92;
	mov.b32 	{%rs46, %rs48}, %r363;
	// begin inline asm
	{  cvt.f32.f16 %f86, %rs46;}

	// end inline asm
	fma.rn.f32 	%f99, %f85, %f86, %f98;
	// begin inline asm
	{  cvt.f32.f16 %f87, %rs47;}

	// end inline asm
	// begin inline asm
	{  cvt.f32.f16 %f88, %rs48;}

	// end inline asm
	fma.rn.f32 	%f123, %f87, %f88, %f99;
$L__BB0_27:
	bar.sync 	0;
	setp.ge.u32 	%p36, %r517, %r11;
	@%p36 bra 	$L__BB0_39;
	setp.eq.s32 	%p37, %r19, 0;
	mul.lo.s32 	%r67, %r517, %r8;
	sub.s32 	%r365, %r5, %r67;
	min.u32 	%r68, %r8, %r365;
	shr.u32 	%r69, %r68, 3;
	shl.b32 	%r70, %r69, 5;
	and.b32  	%r71, %r68, 7;
	mov.b32 	%r532, 0;
	@%p37 bra 	$L__BB0_35;
	mov.b32 	%r531, 0;
$L__BB0_30:
	.pragma "nounroll";
	mad.lo.s32 	%r73, %r531, %r17, %r1;
	setp.ge.u32 	%p38, %r73, %r68;
	@%p38 bra 	$L__BB0_32;
	setp.ne.s32 	%p39, %r71, 0;
	add.s32 	%r367, %r73, %r67;
	mul.wide.u32 	%rd19, %r367, 16;
	add.s64 	%rd20, %rd2, %rd19;
	ld.global.nc.v4.u32 	{%r368, %r369, %r370, %r371}, [%rd20];
	shr.u32 	%r372, %r73, 3;
	min.u32 	%r374, %r372, %r69;
	shl.b32 	%r375, %r374, 3;
	sub.s32 	%r376, %r73, %r375;
	setp.le.u32 	%p40, %r69, %r372;
	and.pred  	%p41, %p39, %p40;
	shl.b32 	%r377, %r374, 5;
	shl.b32 	%r378, %r376, 2;
	add.s32 	%r379, %r378, %r70;
	add.s32 	%r380, %r377, %r376;
	selp.b32 	%r381, %r379, %r380, %p41;
	add.s32 	%r382, %r381, %r46;
	shl.b32 	%r383, %r382, 2;
	mov.u32 	%r384, smem_raw;
	add.s32 	%r385, %r384, %r383;
	st.shared.u32 	[%r385], %r368;
	add.s32 	%r386, %r379, 1;
	or.b32  	%r387, %r376, 8;
	add.s32 	%r388, %r377, %r387;
	selp.b32 	%r389, %r386, %r388, %p41;
	add.s32 	%r390, %r389, %r46;
	shl.b32 	%r391, %r390, 2;
	add.s32 	%r392, %r384, %r391;
	st.shared.u32 	[%r392], %r369;
	add.s32 	%r393, %r379, 2;
	or.b32  	%r394, %r376, 16;
	add.s32 	%r395, %r377, %r394;
	selp.b32 	%r396, %r393, %r395, %p41;
	add.s32 	%r397, %r396, %r46;
	shl.b32 	%r398, %r397, 2;
	add.s32 	%r399, %r384, %r398;
	st.shared.u32 	[%r399], %r370;
	add.s32 	%r400, %r379, 3;
	or.b32  	%r401, %r376, 24;
	add.s32 	%r402, %r377, %r401;
	selp.b32 	%r403, %r400, %r402, %p41;
	add.s32 	%r404, %r403, %r46;
	shl.b32 	%r405, %r404, 2;
	add.s32 	%r406, %r384, %r405;
	st.shared.u32 	[%r406], %r371;
$L__BB0_32:
	add.s32 	%r74, %r73, %r17;
	setp.ge.u32 	%p42, %r74, %r68;
	@%p42 bra 	$L__BB0_34;
	setp.ne.s32 	%p43, %r71, 0;
	add.s32 	%r407, %r74, %r67;
	mul.wide.u32 	%rd21, %r407, 16;
	add.s64 	%rd22, %rd2, %rd21;
	ld.global.nc.v4.u32 	{%r408, %r409, %r410, %r411}, [%rd22];
	shr.u32 	%r412, %r74, 3;
	min.u32 	%r414, %r412, %r69;
	shl.b32 	%r415, %r414, 3;
	sub.s32 	%r416, %r74, %r415;
	setp.le.u32 	%p44, %r69, %r412;
	and.pred  	%p45, %p43, %p44;
	shl.b32 	%r417, %r414, 5;
	shl.b32 	%r418, %r416, 2;
	add.s32 	%r419, %r418, %r70;
	add.s32 	%r420, %r417, %r416;
	selp.b32 	%r421, %r419, %r420, %p45;
	add.s32 	%r422, %r421, %r46;
	shl.b32 	%r423, %r422, 2;
	mov.u32 	%r424, smem_raw;
	add.s32 	%r425, %r424, %r423;
	st.shared.u32 	[%r425], %r408;
	add.s32 	%r426, %r419, 1;
	or.b32  	%r427, %r416, 8;
	add.s32 	%r428, %r417, %r427;
	selp.b32 	%r429, %r426, %r428, %p45;
	add.s32 	%r430, %r429, %r46;
	shl.b32 	%r431, %r430, 2;
	add.s32 	%r432, %r424, %r431;
	st.shared.u32 	[%r432], %r409;
	add.s32 	%r433, %r419, 2;
	or.b32  	%r434, %r416, 16;
	add.s32 	%r435, %r417, %r434;
	selp.b32 	%r436, %r433, %r435, %p45;
	add.s32 	%r437, %r436, %r46;
	shl.b32 	%r438, %r437, 2;
	add.s32 	%r439, %r424, %r438;
	st.shared.u32 	[%r439], %r410;
	add.s32 	%r440, %r419, 3;
	or.b32  	%r441, %r416, 24;
	add.s32 	%r442, %r417, %r441;
	selp.b32 	%r443, %r440, %r442, %p45;
	add.s32 	%r444, %r443, %r46;
	shl.b32 	%r445, %r444, 2;
	add.s32 	%r446, %r424, %r445;
	st.shared.u32 	[%r446], %r411;
$L__BB0_34:
	add.s32 	%r531, %r531, 2;
	setp.ne.s32 	%p46, %r531, %r20;
	mov.u32 	%r532, %r20;
	@%p46 bra 	$L__BB0_30;
$L__BB0_35:
	setp.eq.s32 	%p47, %r21, 0;
	@%p47 bra 	$L__BB0_38;
	mad.lo.s32 	%r77, %r532, %r17, %r1;
	setp.ge.u32 	%p48, %r77, %r68;
	@%p48 bra 	$L__BB0_38;
	setp.ne.s32 	%p49, %r71, 0;
	add.s32 	%r447, %r77, %r67;
	mul.wide.u32 	%rd23, %r447, 16;
	add.s64 	%rd24, %rd2, %rd23;
	ld.global.nc.v4.u32 	{%r448, %r449, %r450, %r451}, [%rd24];
	shr.u32 	%r452, %r77, 3;
	min.u32 	%r454, %r452, %r69;
	shl.b32 	%r455, %r454, 3;
	sub.s32 	%r456, %r77, %r455;
	setp.le.u32 	%p50, %r69, %r452;
	and.pred  	%p51, %p49, %p50;
	shl.b32 	%r457, %r454, 5;
	shl.b32 	%r458, %r456, 2;
	add.s32 	%r459, %r458, %r70;
	add.s32 	%r460, %r457, %r456;
	selp.b32 	%r461, %r459, %r460, %p51;
	add.s32 	%r462, %r461, %r46;
	shl.b32 	%r463, %r462, 2;
	mov.u32 	%r464, smem_raw;
	add.s32 	%r465, %r464, %r463;
	st.shared.u32 	[%r465], %r448;
	add.s32 	%r466, %r459, 1;
	or.b32  	%r467, %r456, 8;
	add.s32 	%r468, %r457, %r467;
	selp.b32 	%r469, %r466, %r468, %p51;
	add.s32 	%r470, %r469, %r46;
	shl.b32 	%r471, %r470, 2;
	add.s32 	%r472, %r464, %r471;
	st.shared.u32 	[%r472], %r449;
	add.s32 	%r473, %r459, 2;
	or.b32  	%r474, %r456, 16;
	add.s32 	%r475, %r457, %r474;
	selp.b32 	%r476, %r473, %r475, %p51;
	add.s32 	%r477, %r476, %r46;
	shl.b32 	%r478, %r477, 2;
	add.s32 	%r479, %r464, %r478;
	st.shared.u32 	[%r479], %r450;
	add.s32 	%r480, %r459, 3;
	or.b32  	%r481, %r456, 24;
	add.s32 	%r482, %r457, %r481;
	selp.b32 	%r483, %r480, %r482, %p51;
	add.s32 	%r484, %r483, %r46;
	shl.b32 	%r485, %r484, 2;
	add.s32 	%r486, %r464, %r485;
	st.shared.u32 	[%r486], %r451;
$L__BB0_38:
	bar.sync 	0;
	add.s32 	%r517, %r517, 1;
$L__BB0_39:
	add.s32 	%r487, %r520, 1;
	setp.eq.s32 	%p52, %r487, %r6;
	selp.b32 	%r520, 0, %r487, %p52;
	add.s32 	%r521, %r521, 1;
	setp.lt.u32 	%p53, %r521, %r11;
	@%p53 bra 	$L__BB0_17;
$L__BB0_40:
	mov.b32 	%r488, %f123;
	shfl.sync.down.b32	%r489|%p54, %r488, 16, 31, -1;
	mov.b32 	%f100, %r489;
	add.f32 	%f101, %f123, %f100;
	mov.b32 	%r490, %f101;
	shfl.sync.down.b32	%r491|%p55, %r490, 8, 31, -1;
	mov.b32 	%f102, %r491;
	add.f32 	%f103, %f101, %f102;
	mov.b32 	%r492, %f103;
	shfl.sync.down.b32	%r493|%p56, %r492, 4, 31, -1;
	mov.b32 	%f104, %r493;
	add.f32 	%f105, %f103, %f104;
	mov.b32 	%r494, %f105;
	shfl.sync.down.b32	%r495|%p57, %r494, 2, 31, -1;
	mov.b32 	%f106, %r495;
	add.f32 	%f107, %f105, %f106;
	mov.b32 	%r496, %f107;
	shfl.sync.down.b32	%r497|%p58, %r496, 1, 31, -1;
	mov.b32 	%f108, %r497;
	add.f32 	%f12, %f107, %f108;
	mov.u32 	%r82, %ntid.x;
	setp.gt.u32 	%p59, %r82, 32;
	@%p59 bra 	$L__BB0_43;
	setp.ne.s32 	%p69, %r1, 0;
	@%p69 bra 	$L__BB0_50;
	// begin inline asm
	{  cvt.rn.f16.f32 %rs50, %f12;}

	// end inline asm
	mul.wide.u32 	%rd27, %r3, 2;
	add.s64 	%rd28, %rd3, %rd27;
	st.global.u16 	[%rd28], %rs50;
	bra.uni 	$L__BB0_50;
$L__BB0_43:
	setp.ne.s32 	%p60, %r4, 0;
	shl.b32 	%r498, %r2, 7;
	mov.u32 	%r499, _ZZ9gemv_smemE13warpLevelSums;
	add.s32 	%r83, %r499, %r498;
	@%p60 bra 	$L__BB0_45;
	shr.u32 	%r500, %r1, 3;
	and.b32  	%r501, %r500, 124;
	add.s32 	%r502, %r83, %r501;
	st.shared.f32 	[%r502], %f12;
$L__BB0_45:
	bar.sync 	0;
	setp.gt.u32 	%p61, %r1, 31;
	@%p61 bra 	$L__BB0_50;
	shr.u32 	%r503, %r82, 5;
	setp.ge.u32 	%p62, %r4, %r503;
	mov.f32 	%f129, 0f00000000;
	@%p62 bra 	$L__BB0_48;
	shl.b32 	%r504, %r4, 2;
	add.s32 	%r505, %r83, %r504;
	ld.shared.f32 	%f129, [%r505];
$L__BB0_48:
	setp.ne.s32 	%p63, %r4, 0;
	mov.b32 	%r506, %f129;
	shfl.sync.down.b32	%r507|%p64, %r506, 16, 31, -1;
	mov.b32 	%f110, %r507;
	add.f32 	%f111, %f129, %f110;
	mov.b32 	%r508, %f111;
	shfl.sync.down.b32	%r509|%p65, %r508, 8, 31, -1;
	mov.b32 	%f112, %r509;
	add.f32 	%f113, %f111, %f112;
	mov.b32 	%r510, %f113;
	shfl.sync.down.b32	%r511|%p66, %r510, 4, 31, -1;
	mov.b32 	%f114, %r511;
	add.f32 	%f115, %f113, %f114;
	mov.b32 	%r512, %f115;
	shfl.sync.down.b32	%r513|%p67, %r512, 2, 31, -1;
	mov.b32 	%f116, %r513;
	add.f32 	%f117, %f115, %f116;
	mov.b32 	%r514, %f117;
	shfl.sync.down.b32	%r515|%p68, %r514, 1, 31, -1;
	mov.b32 	%f118, %r515;
	add.f32 	%f15, %f117, %f118;
	@%p63 bra 	$L__BB0_50;
	// begin inline asm
	{  cvt.rn.f16.f32 %rs49, %f15;}

	// end inline asm
	mul.wide.u32 	%rd25, %r3, 2;
	add.s64 	%rd26, %rd3, %rd25;
	st.global.u16 	[%rd26], %rs49;
$L__BB0_50:
	ret;

}


// ===== COMPILED SASS (sm_100) =====

	.target	sm_100

	.elftype	@"ET_EXEC"


//--------------------- .note.nv.tkinfo           --------------------------
	.section	.note.nv.tkinfo,"",@"SHT_NOTE"
	.sectionflags	@"SHF_NOTE_NV_TKINFO"
	.tkinfo
        /*0018*/ 	.word	0x00000002
        /*0030*/ 	.string	""
        /*0030*/ 	.string	"ptxas"
        /*0030*/ 	.string	"Cuda compilation tools, release 13.0, V13.0.88"
        /*0030*/ 	.string	"Build cuda_13.0.r13.0/compiler.36424714_0"
        /*0030*/ 	.string	"-arch sm_100 -m 64 "



//--------------------- .note.nv.cuinfo           --------------------------
	.section	.note.nv.cuinfo,"",@"SHT_NOTE"
	.sectionflags	@"SHF_NOTE_NV_CUINFO"
        /*0018*/ 	.short	0x0002
        /*001a*/ 	.short	0x0064
        /*001c*/ 	.short	0x0082
	.zero		2


//--------------------- .nv.info                  --------------------------
	.section	.nv.info,"",@"SHT_CUDA_INFO"
	.align	4


	//----- nvinfo : EIATTR_REGCOUNT
	.align		4
        /*0000*/ 	.byte	0x04, 0x2f
        /*0002*/ 	.short	(.L_1 - .L_0)
	.align		4
.L_0:
        /*0004*/ 	.word	index@(gemv_smem)
        /*0008*/ 	.word	0x0000001d


	//----- nvinfo : EIATTR_FRAME_SIZE
	.align		4
.L_1:
        /*000c*/ 	.byte	0x04, 0x11
        /*000e*/ 	.short	(.L_3 - .L_2)
	.align		4
.L_2:
        /*0010*/ 	.word	index@(gemv_smem)
        /*0014*/ 	.word	0x00000000


	//----- nvinfo : EIATTR_MIN_STACK_SIZE
	.align		4
.L_3:
        /*0018*/ 	.byte	0x04, 0x12
        /*001a*/ 	.short	(.L_5 - .L_4)
	.align		4
.L_4:
        /*001c*/ 	.word	index@(gemv_smem)
        /*0020*/ 	.word	0x00000000
.L_5:


//--------------------- .nv.compat                --------------------------
	.section	.nv.compat,"",@"SHT_CUDA_COMPAT_INFO"
	.align	4
        /*0000*/ 	.byte	0x02, 0x09, 0x00, 0x00, 0x02, 0x02, 0x01, 0x00, 0x02, 0x05, 0x05, 0x00, 0x03, 0x07, 0x01, 0x01
        /*0010*/ 	.byte	0x02, 0x03, 0x00, 0x00, 0x02, 0x06, 0x01, 0x00, 0x04, 0x0b, 0x08, 0x00, 0x09, 0x00, 0x00, 0x00
        /*0020*/ 	.byte	0x00, 0x00, 0x00, 0x00


//--------------------- .nv.info.gemv_smem        --------------------------
	.section	.nv.info.gemv_smem,"",@"SHT_CUDA_INFO"
	.sectionflags	@""
	.align	4


	//----- nvinfo : EIATTR_CUDA_API_VERSION
	.align		4
        /*0000*/ 	.byte	0x04, 0x37
        /*0002*/ 	.short	(.L_7 - .L_6)
.L_6:
        /*0004*/ 	.word	0x00000082


	//----- nvinfo : EIATTR_KPARAM_INFO
	.align		4
.L_7:
        /*0008*/ 	.byte	0x04, 0x17
        /*000a*/ 	.short	(.L_9 - .L_8)
.L_8:
        /*000c*/ 	.word	0x00000000
        /*0010*/ 	.short	0x0006
        /*0012*/ 	.short	0x0024
        /*0014*/ 	.byte	0x00, 0xf0, 0x11, 0x00


	//----- nvinfo : EIATTR_KPARAM_INFO
	.align		4
.L_9:
        /*0018*/ 	.byte	0x04, 0x17
        /*001a*/ 	.short	(.L_11 - .L_10)
.L_10:
        /*001c*/ 	.word	0x00000000
        /*0020*/ 	.short	0x0005
        /*0022*/ 	.short	0x0020
        /*0024*/ 	.byte	0x00, 0xf0, 0x11, 0x00


	//----- nvinfo : EIATTR_KPARAM_INFO
	.align		4
.L_11:
        /*0028*/ 	.byte	0x04, 0x17
        /*002a*/ 	.short	(.L_13 - .L_12)
.L_12:
        /*002c*/ 	.word	0x00000000
        /*0030*/ 	.short	0x0004
        /*0032*/ 	.short	0x001c
        /*0034*/ 	.byte	0x00, 0xf0, 0x11, 0x00


	//----- nvinfo : EIATTR_KPARAM_INFO
	.align		4
.L_13:
        /*0038*/ 	.byte	0x04, 0x17
        /*003a*/ 	.short	(.L_15 - .L_14)
.L_14:
        /*003c*/ 	.word	0x00000000
        /*0040*/ 	.short	0x0003
        /*0042*/ 	.short	0x0018
        /*0044*/ 	.byte	0x00, 0xf0, 0x11, 0x00


	//----- nvinfo : EIATTR_KPARAM_INFO
	.align		4
.L_15:
        /*0048*/ 	.byte	0x04, 0x17
        /*004a*/ 	.short	(.L_17 - .L_16)
.L_16:
        /*004c*/ 	.word	0x00000000
        /*0050*/ 	.short	0x0002
        /*0052*/ 	.short	0x0010
        /*0054*/ 	.byte	0x00, 0xf5, 0x21, 0x00


	//----- nvinfo : EIATTR_KPARAM_INFO
	.align		4
.L_17:
        /*0058*/ 	.byte	0x04, 0x17
        /*005a*/ 	.short	(.L_19 - .L_18)
.L_18:
        /*005c*/ 	.word	0x00000000
        /*0060*/ 	.short	0x0001
        /*0062*/ 	.short	0x0008
        /*0064*/ 	.byte	0x00, 0xf5, 0x21, 0x00


	//----- nvinfo : EIATTR_KPARAM_INFO
	.align		4
.L_19:
        /*0068*/ 	.byte	0x04, 0x17
        /*006a*/ 	.short	(.L_21 - .L_20)
.L_20:
        /*006c*/ 	.word	0x00000000
        /*0070*/ 	.short	0x0000
        /*0072*/ 	.short	0x0000
        /*0074*/ 	.byte	0x00, 0xf5, 0x21, 0x00


	//----- nvinfo : EIATTR_SPARSE_MMA_MASK
	.align		4
.L_21:
        /*0078*/ 	.byte	0x03, 0x50
        /*007a*/ 	.short	0x0000


	//----- nvinfo : EIATTR_MAXREG_COUNT
	.align		4
        /*007c*/ 	.byte	0x03, 0x1b
        /*007e*/ 	.short	0x00ff


	//----- nvinfo : EIATTR_NUM_BARRIERS
	.align		4
        /*0080*/ 	.byte	0x02, 0x4c
        /*0082*/ 	.byte	0x01
	.zero		1


	//----- nvinfo : EIATTR_MERCURY_ISA_VERSION
	.align		4
        /*0084*/ 	.byte	0x03, 0x5f
        /*0086*/ 	.short	0x0101


	//----- nvinfo : EIATTR_COOP_GROUP_MASK_REGIDS
	.align		4
        /*0088*/ 	.byte	0x04, 0x29
        /*008a*/ 	.short	(.L_23 - .L_22)


	//   ....[0]....
.L_22:
        /*008c*/ 	.word	0xffffffff


	//   ....[1]....
        /*0090*/ 	.word	0xffffffff


	//   ....[2]....
        /*0094*/ 	.word	0xffffffff


	//   ....[3]....
        /*0098*/ 	.word	0xffffffff


	//   ....[4]....
        /*009c*/ 	.word	0xffffffff


	//   ....[5]....
        /*00a0*/ 	.word	0xffffffff


	//   ....[6]....
        /*00a4*/ 	.word	0xffffffff


	//   ....[7]....
        /*00a8*/ 	.word	0xffffffff


	//   ....[8]....
        /*00ac*/ 	.word	0xffffffff


	//   ....[9]....
        /*00b0*/ 	.word	0xffffffff


	//----- nvinfo : EIATTR_COOP_GROUP_INSTR_OFFSETS
	.align		4
.L_23:
        /*00b4*/ 	.byte	0x04, 0x28
        /*00b6*/ 	.short	(.L_25 - .L_24)


	//   ....[0]....
.L_24:
        /*00b8*/ 	.word	0x00002590


	//   ....[1]....
        /*00bc*/ 	.word	0x000025d0


	//   ....[2]....
        /*00c0*/ 	.word	0x000025f0


	//   ....[3]....
        /*00c4*/ 	.word	0x00002610


	//   ....[4]....
        /*00c8*/ 	.word	0x00002630


	//   ....[5]....
        /*00cc*/ 	.word	0x00002810


	//   ....[6]....
        /*00d0*/ 	.word	0x00002830


	//   ....[7]....
        /*00d4*/ 	.word	0x00002850


	//   ....[8]....
        /*00d8*/ 	.word	0x00002870


	//   ....[9]....
        /*00dc*/ 	.word	0x00002890


	//----- nvinfo : EIATTR_VRC_CTA_INIT_COUNT
	.align		4
.L_25:
        /*00e0*/ 	.byte	0x02, 0x4a
	.zero		1
	.zero		1


	//----- nvinfo : EIATTR_EXIT_INSTR_OFFSETS
	.align		4
        /*00e4*/ 	.byte	0x04, 0x1c
        /*00e6*/ 	.short	(.L_27 - .L_26)


	//   ....[0]....
.L_26:
        /*00e8*/ 	.word	0x00000050


	//   ....[1]....
        /*00ec*/ 	.word	0x000000b0


	//   ....[2]....
        /*00f0*/ 	.word	0x00002670


	//   ....[3]....
        /*00f4*/ 	.word	0x000026c0


	//   ....[4]....
        /*00f8*/ 	.word	0x000027b0


	//   ....[5]....
        /*00fc*/ 	.word	0x000028a0


	//   ....[6]....
        /*0100*/ 	.word	0x00002900


	//----- nvinfo : EIATTR_CRS_STACK_SIZE
	.align		4
.L_27:
        /*0104*/ 	.byte	0x04, 0x1e
        /*0106*/ 	.short	(.L_29 - .L_28)
.L_28:
        /*0108*/ 	.word	0x00000000


	//----- nvinfo : EIATTR_CBANK_PARAM_SIZE
	.align		4
.L_29:
        /*010c*/ 	.byte	0x03, 0x19
        /*010e*/ 	.short	0x0028


	//----- nvinfo : EIATTR_PARAM_CBANK
	.align		4
        /*0110*/ 	.byte	0x04, 0x0a
        /*0112*/ 	.short	(.L_31 - .L_30)
	.align		4
.L_30:
        /*0114*/ 	.word	index@(.nv.constant0.gemv_smem)
        /*0118*/ 	.short	0x0380
        /*011a*/ 	.short	0x0028


	//----- nvinfo : EIATTR_SW_WAR
	.align		4
.L_31:
        /*011c*/ 	.byte	0x04, 0x36
        /*011e*/ 	.short	(.L_33 - .L_32)
.L_32:
        /*0120*/ 	.word	0x00000008
.L_33:


//--------------------- .nv.callgraph             --------------------------
	.section	.nv.callgraph,"",@"SHT_CUDA_CALLGRAPH"
	.align	4
	.sectionentsize	8
	.align		4
        /*0000*/ 	.word	0x00000000
	.align		4
        /*0004*/ 	.word	0xffffffff
	.align		4
        /*0008*/ 	.word	0x00000000
	.align		4
        /*000c*/ 	.word	0xfffffffe
	.align		4
        /*0010*/ 	.word	0x00000000
	.align		4
        /*0014*/ 	.word	0xfffffffd
	.align		4
        /*0018*/ 	.word	0x00000000
	.align		4
        /*001c*/ 	.word	0xfffffffc


//--------------------- .text.gemv_smem           --------------------------
	.section	.text.gemv_smem,"ax",@progbits
	.align	128
        .global         gemv_smem
        .type           gemv_smem,@function
        .size           gemv_smem,(.L_x_31 - gemv_smem)
        .other          gemv_smem,@"STO_CUDA_ENTRY STV_DEFAULT"
gemv_smem:
.text.gemv_smem:
[----:B------:R-:W-:Y:S01]  /*0000*/  LDC R1, c[0x0][0x37c] ;  /* 0x0000df00ff017b82 */ /* 0x000fe20000000800 */
[----:B------:R-:W0:Y:S07]  /*0010*/  LDCU UR11, c[0x0][0x3a0] ;  /* 0x00007400ff0b77ac */ /* 0x000e2e0008000800 */
[----:B------:R-:W1:Y:S01]  /*0020*/  S2UR UR16, SR_CTAID.Y ;  /* 0x00000000001079c3 */ /* 0x000e620000002600 */
[----:B0-----:R-:W-:-:S06]  /*0030*/  UISETP.GE.U32.AND UP0, UPT, UR11, 0x2, UPT ;  /* 0x000000020b00788c */ /* 0x001fcc000bf06070 */
[----:B------:R-:W-:-:S13]  /*0040*/  PLOP3.LUT P0, PT, PT, PT, UP0, 0x80, 0x8 ;  /* 0x000000000008781c */ /* 0x000fda0003f0f008 */
[----:B-1----:R-:W-:Y:S05]  /*0050*/  @!P0 EXIT ;  /* 0x000000000000894d */ /* 0x002fea0003800000 */
[----:B------:R-:W0:Y:S02]  /*0060*/  LDCU.64 UR6, c[0x0][0x398] ;  /* 0x00007300ff0677ac */ /* 0x000e240008000a00 */
[----:B0-----:R-:W-:-:S04]  /*0070*/  UISETP.LT.U32.AND UP0, UPT, UR11, UR7, UPT ;  /* 0x000000070b00728c */ /* 0x001fc8000bf01070 */
[----:B------:R-:W-:-:S04]  /*0080*/  USEL UR4, UR11, UR7, UP0 ;  /* 0x000000070b047287 */ /* 0x000fc80008000000 */
[----:B------:R-:W-:-:S06]  /*0090*/  UISETP.GE.U32.AND UP0, UPT, UR4, 0x8, UPT ;  /* 0x000000080400788c */ /* 0x000fcc000bf06070 */
[----:B------:R-:W-:-:S13]  /*00a0*/  PLOP3.LUT P0, PT, PT, PT, UP0, 0x80, 0x8 ;  /* 0x000000000008781c */ /* 0x000fda0003f0f008 */
[----:B------:R-:W-:Y:S05]  /*00b0*/  @!P0 EXIT ;  /* 0x000000000000894d */ /* 0x000fea0003800000 */
[----:B------:R-:W-:Y:S01]  /*00c0*/  USHF.R.U32.HI UR17, URZ, 0x3, UR11 ;  /* 0x00000003ff117899 */ /* 0x000fe2000801160b */
[----:B------:R-:W0:Y:S01]  /*00d0*/  LDC R13, c[0x0][0x364] ;  /* 0x0000d900ff0d7b82 */ /* 0x000e220000000800 */
[----:B------:R-:W-:Y:S01]  /*00e0*/  USHF.R.U32.HI UR8, URZ, 0x3, UR6 ;  /* 0x00000003ff087899 */ /* 0x000fe20008011606 */
[----:B------:R-:W1:Y:S01]  /*00f0*/  S2R R12, SR_TID.X ;  /* 0x00000000000c7919 */ /* 0x000e620000002100 */
[----:B------:R-:W-:Y:S02]  /*0100*/  UIADD3 UR4, UPT, UPT, URZ, -UR17, URZ ;  /* 0x80000011ff047290 */ /* 0x000fe4000fffe0ff */
[----:B------:R-:W-:Y:S02]  /*0110*/  UIADD3 UR10, UPT, UPT, UR8, -0x1, URZ ;  /* 0xffffffff080a7890 */ /* 0x000fe4000fffe0ff */
[----:B------:R-:W-:Y:S02]  /*0120*/  UISETP.NE.U32.AND UP0, UPT, UR17, URZ, UPT ;  /* 0x000000ff1100728c */ /* 0x000fe4000bf05070 */
[----:B------:R-:W2:Y:S01]  /*0130*/  I2F.U32.RP R0, UR17 ;  /* 0x0000001100007d06 */ /* 0x000ea20008209000 */
[----:B------:R-:W-:Y:S01]  /*0140*/  UIADD3 UR13, UPT, UPT, UR17, UR10, URZ ;  /* 0x0000000a110d7290 */ /* 0x000fe2000fffe0ff */
[----:B------:R-:W-:Y:S01]  /*0150*/  UMOV UR6, UR4 ;  /* 0x0000000400067c82 */ /* 0x000fe20008000000 */
[----:B------:R-:W-:Y:S01]  /*0160*/  UMOV UR4, URZ ;  /* 0x000000ff00047c82 */ /* 0x000fe20008000000 */
[----:B------:R-:W-:Y:S01]  /*0170*/  USHF.R.U32.HI UR11, URZ, 0x1, UR11 ;  /* 0x00000001ff0b7899 */ /* 0x000fe2000801160b */
[----:B------:R-:W3:Y:S01]  /*0180*/  LDCU.64 UR14, c[0x0][0x358] ;  /* 0x00006b00ff0e77ac */ /* 0x000ee20008000a00 */
[----:B------:R-:W-:-:S02]  /*0190*/  USHF.R.U32.HI UR12, URZ, 0x3, UR7 ;  /* 0x00000003ff0c7899 */ /* 0x000fc40008011607 */
[----:B--2---:R-:W2:Y:S02]  /*01a0*/  MUFU.RCP R0, R0 ;  /* 0x0000000000007308 */ /* 0x004ea40000001000 */
[----:B--2---:R-:W-:Y:S02]  /*01b0*/  IADD3 R2, PT, PT, R0, 0xffffffe, RZ ;  /* 0x0ffffffe00027810 */ /* 0x004fe40007ffe0ff */
[----:B------:R-:W0:Y:S04]  /*01c0*/  S2R R0, SR_TID.Y ;  /* 0x0000000000007919 */ /* 0x000e280000002200 */
[----:B------:R-:W2:Y:S02]  /*01d0*/  F2I.FTZ.U32.TRUNC.NTZ R2, R2 ;  /* 0x0000000200027305 */ /* 0x000ea4000021f000 */
[----:B--2---:R-:W-:-:S13]  /*01e0*/  R2UR UR5, R2 ;  /* 0x00000000020572ca */ /* 0x004fda00000e0000 */
[----:B------:R-:W-:Y:S01]  /*01f0*/  UIMAD UR6, UR6, UR5, URZ ;  /* 0x00000005060672a4 */ /* 0x000fe2000f8e02ff */
[----:B0-----:R-:W-:-:S03]  /*0200*/  IMAD R13, R13, UR16, R0 ;  /* 0x000000100d0d7c24 */ /* 0x001fc6000f8e0200 */
[----:B------:R-:W-:-:S04]  /*0210*/  UIMAD.WIDE.U32 UR4, UR5, UR6, UR4 ;  /* 0x00000006050472a5 */ /* 0x000fc8000f8e0004 */
[----:B------:R-:W-:-:S07]  /*0220*/  UIMAD.WIDE.U32 UR4, UR5, UR13, URZ ;  /* 0x0000000d050472a5 */ /* 0x000fce000f8e00ff */
[----:B------:R-:W-:Y:S02]  /*0230*/  UMOV UR9, UR5 ;  /* 0x0000000500097c82 */ /* 0x000fe40008000000 */
[----:B------:R-:W-:Y:S02]  /*0240*/  UIADD3 UR4, UPT, UPT, -UR9, URZ, URZ ;  /* 0x000000ff09047290 */ /* 0x000fe4000fffe1ff */
[----:B------:R-:W0:Y:S02]  /*0250*/  LDCU UR5, c[0x0][0x3a4] ;  /* 0x00007480ff0577ac */ /* 0x000e240008000800 */
[----:B------:R-:W-:-:S04]  /*0260*/  UIMAD UR4, UR17, UR4, UR13 ;  /* 0x00000004110472a4 */ /* 0x000fc8000f8e020d */
[----:B------:R-:W-:-:S11]  /*0270*/  UISETP.GE.U32.AND UP2, UPT, UR4, UR17, UPT ;  /* 0x000000110400728c */ /* 0x000fd6000bf46070 */
[----:B------:R-:W-:Y:S02]  /*0280*/  @UP2 UIADD3 UR4, UPT, UPT, -UR17, UR4, URZ ;  /* 0x0000000411042290 */ /* 0x000fe4000fffe1ff */
[----:B------:R-:W-:Y:S02]  /*0290*/  @UP2 UIADD3 UR9, UPT, UPT, UR9, 0x1, URZ ;  /* 0x0000000109092890 */ /* 0x000fe4000fffe0ff */
[----:B------:R-:W-:Y:S02]  /*02a0*/  UISETP.GE.U32.AND UP1, UPT, UR4, UR17, UPT ;  /* 0x000000110400728c */ /* 0x000fe4000bf26070 */
[----:B0-----:R-:W-:Y:S01]  /*02b0*/  UISETP.LT.U32.AND UP2, UPT, UR5, 0x1, UPT ;  /* 0x000000010500788c */ /* 0x001fe2000bf41070 */
[----:B------:R-:W-:-:S03]  /*02c0*/  UMOV UR4, URZ ;  /* 0x000000ff00047c82 */ /* 0x000fc60008000000 */
[----:B------:R-:W-:-:S05]  /*02d0*/  USEL UR5, UR5, 0x1, !UP2 ;  /* 0x0000000105057887 */ /* 0x000fca000d000000 */
[----:B------:R-:W-:Y:S02]  /*02e0*/  @UP1 UIADD3 UR9, UPT, UPT, UR9, 0x1, URZ ;  /* 0x0000000109091890 */ /* 0x000fe4000fffe0ff */
[----:B------:R-:W-:Y:S02]  /*02f0*/  @!UP0 ULOP3.LUT UR9, URZ, UR17, URZ, 0x33, !UPT ;  /* 0x00000011ff098292 */ /* 0x000fe4000f8e33ff */
[----:B------:R-:W-:-:S09]  /*0300*/  UISETP.GE.U32.AND UP0, UPT, UR13, UR10, UPT ;  /* 0x0000000a0d00728c */ /* 0x000fd2000bf06070 */
[----:B-1-3--:R-:W-:Y:S05]  /*0310*/  BRA.U !UP0, `(.L_x_0) ;  /* 0x0000000908647547 */ /* 0x00afea000b800000 */
[----:B------:R-:W-:Y:S01]  /*0320*/  UISETP.LT.U32.AND UP0, UPT, UR9, UR5, UPT ;  /* 0x000000050900728c */ /* 0x000fe2000bf01070 */
[----:B------:R-:W0:Y:S01]  /*0330*/  LDCU UR18, c[0x0][0x360] ;  /* 0x00006c00ff1277ac */ /* 0x000e220008000800 */
[----:B------:R-:W-:Y:S02]  /*0340*/  ULOP3.LUT UR16, UR12, 0x1ffffffe, URZ, 0xc0, !UPT ;  /* 0x1ffffffe0c107892 */ /* 0x000fe4000f8ec0ff */
[----:B------:R-:W-:Y:S01]  /*0350*/  USEL UR5, UR9, UR5, UP0 ;  /* 0x0000000509057287 */ /* 0x000fe20008000000 */
[----:B------:R-:W-:-:S11]  /*0360*/  UMOV UR4, URZ ;  /* 0x000000ff00047c82 */ /* 0x000fd60008000000 */
.L_x_9:
[----:B------:R-:W-:Y:S01]  /*0370*/  UIMAD UR19, UR17, UR4, URZ ;  /* 0x00000004111372a4 */ /* 0x000fe2000f8e02ff */
[----:B0-----:R-:W-:Y:S01]  /*0380*/  IMAD.U32 R9, RZ, RZ, UR8 ;  /* 0x00000008ff097e24 */ /* 0x001fe2000f8e00ff */
[----:B------:R-:W-:Y:S01]  /*0390*/  UISETP.NE.AND UP0, UPT, UR12, 0x1, UPT ;  /* 0x000000010c00788c */ /* 0x000fe2000bf05270 */
[----:B------:R-:W-:Y:S01]  /*03a0*/  IMAD.MOV.U32 R3, RZ, RZ, RZ ;  /* 0x000000ffff037224 */ /* 0x000fe200078e00ff */
[----:B------:R-:W-:Y:S02]  /*03b0*/  UIMAD UR20, UR4, UR11, URZ ;  /* 0x0000000b041472a4 */ /* 0x000fe4000f8e02ff */
[----:B------:R-:W-:-:S04]  /*03c0*/  MOV R0, UR19 ;  /* 0x0000001300007c02 */ /* 0x000fc80008000f00 */
[----:B------:R-:W-:-:S04]  /*03d0*/  VIADDMNMX.U32 R9, R9, -R0, UR17, PT ;  /* 0x0000001109097e46 */ /* 0x000fc8000b800800 */
[----:B------:R-:W-:Y:S02]  /*03e0*/  SHF.R.U32.HI R8, RZ, 0x3, R9 ;  /* 0x00000003ff087819 */ /* 0x000fe40000011609 */
[----:B------:R-:W-:Y:S02]  /*03f0*/  LOP3.LUT R14, R9, 0x7, RZ, 0xc0, !PT ;  /* 0x00000007090e7812 */ /* 0x000fe400078ec0ff */
[----:B------:R-:W-:Y:S01]  /*0400*/  SHF.L.U32 R0, R8, 0x5, RZ ;  /* 0x0000000508007819 */ /* 0x000fe200000006ff */
[----:B--2---:R-:W-:Y:S06]  /*0410*/  BRA.U !UP0, `(.L_x_1) ;  /* 0x0000000508607547 */ /* 0x004fec000b800000 */
[----:B------:R-:W1:Y:S01]  /*0420*/  LDC.64 R2, c[0x0][0x388] ;  /* 0x0000e200ff027b82 */ /* 0x000e620000000a00 */
[----:B------:R-:W-:-:S07]  /*0430*/  IMAD.MOV.U32 R11, RZ, RZ, RZ ;  /* 0x000000ffff0b7224 */ /* 0x000fce00078e00ff */
.L_x_6:
[C---:B0-----:R-:W-:Y:S01]  /*0440*/  IMAD R17, R11.reuse, UR18, R12 ;  /* 0x000000120b117c24 */ /* 0x041fe2000f8e020c */
[----:B------:R-:W-:Y:S01]  /*0450*/  IADD3 R11, PT, PT, R11, 0x2, RZ ;  /* 0x000000020b0b7810 */ /* 0x000fe20007ffe0ff */
[----:B------:R-:W-:Y:S02]  /*0460*/  BSSY.RECONVERGENT B0, `(.L_x_2) ;  /* 0x000002a000007945 */ /* 0x000fe40003800200 */
[C---:B--2---:R-:W-:Y:S01]  /*0470*/  VIADD R10, R17.reuse, UR18 ;  /* 0x00000012110a7c36 */ /* 0x044fe20008000000 */
[-C--:B------:R-:W-:Y:S02]  /*0480*/  ISETP.GE.U32.AND P0, PT, R17, R9.reuse, PT ;  /* 0x000000091100720c */ /* 0x080fe40003f06070 */
[----:B------:R-:W-:Y:S02]  /*0490*/  ISETP.NE.AND P1, PT, R11, UR16, PT ;  /* 0x000000100b007c0c */ /* 0x000fe4000bf25270 */
[----:B------:R-:W-:-:S09]  /*04a0*/  ISETP.GE.U32.AND P2, PT, R10, R9, PT ;  /* 0x000000090a00720c */ /* 0x000fd20003f46070 */
[----:B------:R-:W-:Y:S05]  /*04b0*/  @P0 BRA `(.L_x_3) ;  /* 0x0000000000900947 */ /* 0x000fea0003800000 */
[----:B------:R-:W-:-:S05]  /*04c0*/  IADD3 R5, PT, PT, R17, UR19, RZ ;  /* 0x0000001311057c10 */ /* 0x000fca000fffe0ff */
[----:B-1----:R-:W-:-:S06]  /*04d0*/  IMAD.WIDE.U32 R4, R5, 0x10, R2 ;  /* 0x0000001005047825 */ /* 0x002fcc00078e0002 */
[----:B------:R-:W2:Y:S01]  /*04e0*/  LDG.E.128.CONSTANT R4, desc[UR14][R4.64] ;  /* 0x0000000e04047981 */ /* 0x000ea2000c1e9d00 */
[----:B------:R-:W0:Y:S01]  /*04f0*/  S2UR UR7, SR_CgaCtaId ;  /* 0x00000000000779c3 */ /* 0x000e220000008800 */
[----:B------:R-:W-:Y:S01]  /*0500*/  SHF.R.U32.HI R15, RZ, 0x3, R17 ;  /* 0x00000003ff0f7819 */ /* 0x000fe20000011611 */
[----:B------:R-:W-:Y:S02]  /*0510*/  UMOV UR6, 0x400 ;  /* 0x0000040000067882 */ /* 0x000fe40000000000 */
[----:B------:R-:W-:Y:S01]  /*0520*/  UIADD3 UR6, UPT, UPT, UR6, 0x2000, URZ ;  /* 0x0000200006067890 */ /* 0x000fe2000fffe0ff */
[CC--:B------:R-:W-:Y:S02]  /*0530*/  ISETP.GT.U32.AND P0, PT, R8.reuse, R15.reuse, PT ;  /* 0x0000000f0800720c */ /* 0x0c0fe40003f04070 */
[----:B------:R-:W-:Y:S02]  /*0540*/  VIMNMX.U32 R16, PT, PT, R8, R15, PT ;  /* 0x0000000f08107248 */ /* 0x000fe40003fe0000 */
[----:B------:R-:W-:-:S03]  /*0550*/  ISETP.NE.AND P0, PT, R14, RZ, !P0 ;  /* 0x000000ff0e00720c */ /* 0x000fc60004705270 */
[----:B------:R-:W-:-:S04]  /*0560*/  IMAD R15, R16, -0x8, R17 ;  /* 0xfffffff8100f7824 */ /* 0x000fc800078e0211 */
[C---:B------:R-:W-:Y:S01]  /*0570*/  IMAD R17, R15.reuse, 0x4, R0 ;  /* 0x000000040f117824 */ /* 0x040fe200078e0200 */
[----:B------:R-:W-:Y:S02]  /*0580*/  LOP3.LUT R19, R15, 0x8, RZ, 0xfc, !PT ;  /* 0x000000080f137812 */ /* 0x000fe400078efcff */
[C---:B------:R-:W-:Y:S01]  /*0590*/  LEA R18, R16.reuse, R15, 0x5 ;  /* 0x0000000f10127211 */ /* 0x040fe200078e28ff */
[----:B------:R-:W-:Y:S01]  /*05a0*/  VIADD R22, R17, 0x3 ;  /* 0x0000000311167836 */ /* 0x000fe20000000000 */
[C---:B------:R-:W-:Y:S02]  /*05b0*/  LOP3.LUT R21, R15.reuse, 0x10, RZ, 0xfc, !PT ;  /* 0x000000100f157812 */ /* 0x040fe400078efcff */
[----:B------:R-:W-:Y:S01]  /*05c0*/  LOP3.LUT R23, R15, 0x18, RZ, 0xfc, !PT ;  /* 0x000000180f177812 */ /* 0x000fe200078efcff */
[C---:B------:R-:W-:Y:S01]  /*05d0*/  VIADD R15, R17.reuse, 0x1 ;  /* 0x00000001110f7836 */ /* 0x040fe20000000000 */
[C---:B------:R-:W-:Y:S01]  /*05e0*/  IADD3 R20, PT, PT, R17.reuse, 0x2, RZ ;  /* 0x0000000211147810 */ /* 0x040fe20007ffe0ff */
[C---:B------:R-:W-:Y:S01]  /*05f0*/  @!P0 IMAD R15, R16.reuse, 0x20, R19 ;  /* 0x00000020100f8824 */ /* 0x040fe200078e0213 */
[----:B------:R-:W-:Y:S01]  /*0600*/  SEL R18, R17, R18, P0 ;  /* 0x0000001211127207 */ /* 0x000fe20000000000 */
[C---:B------:R-:W-:Y:S01]  /*0610*/  @!P0 IMAD R20, R16.reuse, 0x20, R21 ;  /* 0x0000002010148824 */ /* 0x040fe200078e0215 */
[----:B0-----:R-:W-:Y:S01]  /*0620*/  ULEA UR6, UR7, UR6, 0x18 ;  /* 0x0000000607067291 */ /* 0x001fe2000f8ec0ff */
[----:B------:R-:W-:Y:S01]  /*0630*/  @!P0 IMAD R22, R16, 0x20, R23 ;  /* 0x0000002010168824 */ /* 0x000fe200078e0217 */
[----:B------:R-:W-:Y:S01]  /*0640*/  IADD3 R18, PT, PT, R18, UR20, RZ ;  /* 0x0000001412127c10 */ /* 0x000fe2000fffe0ff */
[----:B------:R-:W-:Y:S01]  /*0650*/  VIADD R16, R15, UR20 ;  /* 0x000000140f107c36 */ /* 0x000fe20008000000 */
[----:B------:R-:W-:Y:S01]  /*0660*/  IADD3 R20, PT, PT, R20, UR20, RZ ;  /* 0x0000001414147c10 */ /* 0x000fe2000fffe0ff */
[----:B------:R-:W-:Y:S01]  /*0670*/  VIADD R22, R22, UR20 ;  /* 0x0000001416167c36 */ /* 0x000fe20008000000 */
[----:B------:R-:W-:-:S02]  /*0680*/  LEA R15, R18, UR6, 0x2 ;  /* 0x00000006120f7c11 */ /* 0x000fc4000f8e10ff */
[----:B------:R-:W-:Y:S02]  /*0690*/  LEA R16, R16, UR6, 0x2 ;  /* 0x0000000610107c11 */ /* 0x000fe4000f8e10ff */
[----:B------:R-:W-:Y:S02]  /*06a0*/  LEA R17, R20, UR6, 0x2 ;  /* 0x0000000614117c11 */ /* 0x000fe4000f8e10ff */
[----:B------:R-:W-:Y:S01]  /*06b0*/  LEA R22, R22, UR6, 0x2 ;  /* 0x0000000616167c11 */ /* 0x000fe2000f8e10ff */
[----:B--2---:R0:W-:Y:S04]  /*06c0*/  STS [R15], R4 ;  /* 0x000000040f007388 */ /* 0x0041e80000000800 */
[----:B------:R0:W-:Y:S04]  /*06d0*/  STS [R16], R5 ;  /* 0x0000000510007388 */ /* 0x0001e80000000800 */
[----:B------:R0:W-:Y:S04]  /*06e0*/  STS [R17], R6 ;  /* 0x0000000611007388 */ /* 0x0001e80000000800 */
[----:B------:R0:W-:Y:S02]  /*06f0*/  STS [R22], R7 ;  /* 0x0000000716007388 */ /* 0x0001e40000000800 */
.L_x_3:
[----:B------:R-:W-:Y:S05]  /*0700*/  BSYNC.RECONVERGENT B0 ;  /* 0x0000000000007941 */ /* 0x000fea0003800200 */
.L_x_2:
[----:B------:R-:W-:Y:S04]  /*0710*/  BSSY.RECONVERGENT B0, `(.L_x_4) ;  /* 0x0000026000007945 */ /* 0x000fe80003800200 */
[----:B------:R-:W-:Y:S05]  /*0720*/  @P2 BRA `(.L_x_5) ;  /* 0x0000000000902947 */ /* 0x000fea0003800000 */
[----:B0-----:R-:W-:-:S05]  /*0730*/  IADD3 R5, PT, PT, R10, UR19, RZ ;  /* 0x000000130a057c10 */ /* 0x001fca000fffe0ff */
        /* <DEDUP_REMOVED lines=11> */
[C---:B------:R-:W-:Y:S02]  /*07f0*/  LOP3.LUT R18, R10.reuse, 0x8, RZ, 0xfc, !PT ;  /* 0x000000080a127812 */ /* 0x040fe400078efcff */
[----:B------:R-:W-:Y:S01]  /*0800*/  LEA R16, R17, R10, 0x5 ;  /* 0x0000000a11107211 */ /* 0x000fe200078e28ff */
[C---:B------:R-:W-:Y:S01]  /*0810*/  VIADD R21, R15.reuse, 0x3 ;  /* 0x000000030f157836 */ /* 0x040fe20000000000 */
[C---:B------:R-:W-:Y:S02]  /*0820*/  LOP3.LUT R20, R10.reuse, 0x10, RZ, 0xfc, !PT ;  /* 0x000000100a147812 */ /* 0x040fe400078efcff */
[----:B------:R-:W-:Y:S01]  /*0830*/  LOP3.LUT R22, R10, 0x18, RZ, 0xfc, !PT ;  /* 0x000000180a167812 */ /* 0x000fe200078efcff */
[C---:B------:R-:W-:Y:S01]  /*0840*/  VIADD R10, R15.reuse, 0x1 ;  /* 0x000000010f0a7836 */ /* 0x040fe20000000000 */
[----:B------:R-:W-:Y:S01]  /*0850*/  IADD3 R19, PT, PT, R15, 0x2, RZ ;  /* 0x000000020f137810 */ /* 0x000fe20007ffe0ff */
[----:B------:R-:W-:Y:S01]  /*0860*/  @!P0 IMAD R10, R17, 0x20, R18 ;  /* 0x00000020110a8824 */ /* 0x000fe200078e0212 */
        /* <DEDUP_REMOVED lines=16> */
.L_x_5:
[----:B------:R-:W-:Y:S05]  /*0970*/  BSYNC.RECONVERGENT B0 ;  /* 0x0000000000007941 */ /* 0x000fea0003800200 */
.L_x_4:
[----:B------:R-:W-:Y:S05]  /*0980*/  @P1 BRA `(.L_x_6) ;  /* 0xfffffff800ac1947 */ /* 0x000fea000383ffff */
[----:B-1----:R-:W-:-:S07]  /*0990*/  MOV R3, UR16 ;  /* 0x0000001000037c02 */ /* 0x002fce0008000f00 */
.L_x_1:
[----:B------:R-:W1:Y:S02]  /*09a0*/  LDCU UR7, c[0x0][0x39c] ;  /* 0x00007380ff0777ac */ /* 0x000e640008000800 */
[----:B-1----:R-:W-:-:S09]  /*09b0*/  ULOP3.LUT UP0, URZ, UR7, 0x8, URZ, 0xc0, !UPT ;  /* 0x0000000807ff7892 */ /* 0x002fd2000f80c0ff */
[----:B------:R-:W-:Y:S05]  /*09c0*/  BRA.U !UP0, `(.L_x_7) ;  /* 0x0000000108a87547 */ /* 0x000fea000b800000 */
[----:B0-2---:R-:W-:Y:S01]  /*09d0*/  IMAD R10, R3, UR18, R12 ;  /* 0x00000012030a7c24 */ /* 0x005fe2000f8e020c */
[----:B------:R-:W-:Y:S04]  /*09e0*/  BSSY.RECONVERGENT B0, `(.L_x_7) ;  /* 0x0000028000007945 */ /* 0x000fe80003800200 */
[----:B------:R-:W-:-:S13]  /*09f0*/  ISETP.GE.U32.AND P0, PT, R10, R9, PT ;  /* 0x000000090a00720c */ /* 0x000fda0003f06070 */
[----:B------:R-:W-:Y:S05]  /*0a00*/  @P0 BRA `(.L_x_8) ;  /* 0x0000000000940947 */ /* 0x000fea0003800000 */
[----:B------:R-:W0:Y:S01]  /*0a10*/  LDC.64 R4, c[0x0][0x388] ;  /* 0x0000e200ff047b82 */ /* 0x000e220000000a00 */
[----:B------:R-:W-:-:S04]  /*0a20*/  VIADD R3, R10, UR19 ;  /* 0x000000130a037c36 */ /* 0x000fc80008000000 */
[----:B0-----:R-:W-:-:S06]  /*0a30*/  IMAD.WIDE.U32 R4, R3, 0x10, R4 ;  /* 0x0000001003047825 */ /* 0x001fcc00078e0004 */
        /* <DEDUP_REMOVED lines=9> */
[----:B------:R-:W-:Y:S01]  /*0ad0*/  IMAD R9, R2, 0x20, R3 ;  /* 0x0000002002097824 */ /* 0x000fe200078e0203 */
[C---:B------:R-:W-:Y:S02]  /*0ae0*/  LEA R0, R3.reuse, R0, 0x2 ;  /* 0x0000000003007211 */ /* 0x040fe400078e10ff */
[C---:B------:R-:W-:Y:S02]  /*0af0*/  LOP3.LUT R11, R3.reuse, 0x8, RZ, 0xfc, !PT ;  /* 0x00000008030b7812 */ /* 0x040fe400078efcff */
[C---:B------:R-:W-:Y:S01]  /*0b00*/  LOP3.LUT R15, R3.reuse, 0x10, RZ, 0xfc, !PT ;  /* 0x00000010030f7812 */ /* 0x040fe200078efcff */
[C---:B------:R-:W-:Y:S01]  /*0b10*/  VIADD R8, R0.reuse, 0x2 ;  /* 0x0000000200087836 */ /* 0x040fe20000000000 */
[----:B------:R-:W-:Y:S01]  /*0b20*/  LOP3.LUT R17, R3, 0x18, RZ, 0xfc, !PT ;  /* 0x0000001803117812 */ /* 0x000fe200078efcff */
[----:B0-----:R-:W-:Y:S01]  /*0b30*/  ULEA UR6, UR10, UR6, 0x18 ;  /* 0x000000060a067291 */ /* 0x001fe2000f8ec0ff */
[----:B------:R-:W-:Y:S01]  /*0b40*/  SEL R9, R0, R9, P0 ;  /* 0x0000000900097207 */ /* 0x000fe20000000000 */
[----:B------:R-:W-:Y:S01]  /*0b50*/  @!P0 IMAD R8, R2, 0x20, R15 ;  /* 0x0000002002088824 */ /* 0x000fe200078e020f */
[----:B------:R-:W-:Y:S01]  /*0b60*/  IADD3 R3, PT, PT, R0, 0x1, RZ ;  /* 0x0000000100037810 */ /* 0x000fe20007ffe0ff */
[----:B------:R-:W-:Y:S01]  /*0b70*/  @!P0 IMAD R3, R2, 0x20, R11 ;  /* 0x0000002002038824 */ /* 0x000fe200078e020b */
[----:B------:R-:W-:Y:S01]  /*0b80*/  IADD3 R10, PT, PT, R0, 0x3, RZ ;  /* 0x00000003000a7810 */ /* 0x000fe20007ffe0ff */
[----:B------:R-:W-:-:S02]  /*0b90*/  @!P0 IMAD R10, R2, 0x20, R17 ;  /* 0x00000020020a8824 */ /* 0x000fc400078e0211 */
[----:B------:R-:W-:Y:S01]  /*0ba0*/  VIADD R9, R9, UR20 ;  /* 0x0000001409097c36 */ /* 0x000fe20008000000 */
[----:B------:R-:W-:Y:S01]  /*0bb0*/  IADD3 R3, PT, PT, R3, UR20, RZ ;  /* 0x0000001403037c10 */ /* 0x000fe2000fffe0ff */
[----:B------:R-:W-:Y:S01]  /*0bc0*/  VIADD R8, R8, UR20 ;  /* 0x0000001408087c36 */ /* 0x000fe20008000000 */
[----:B------:R-:W-:Y:S02]  /*0bd0*/  IADD3 R10, PT, PT, R10, UR20, RZ ;  /* 0x000000140a0a7c10 */ /* 0x000fe4000fffe0ff */
[----:B------:R-:W-:Y:S02]  /*0be0*/  LEA R9, R9, UR6, 0x2 ;  /* 0x0000000609097c11 */ /* 0x000fe4000f8e10ff */
[----:B------:R-:W-:Y:S02]  /*0bf0*/  LEA R0, R3, UR6, 0x2 ;  /* 0x0000000603007c11 */ /* 0x000fe4000f8e10ff */
[----:B------:R-:W-:Y:S02]  /*0c00*/  LEA R3, R8, UR6, 0x2 ;  /* 0x0000000608037c11 */ /* 0x000fe4000f8e10ff */
[----:B------:R-:W-:Y:S01]  /*0c10*/  LEA R10, R10, UR6, 0x2 ;  /* 0x000000060a0a7c11 */ /* 0x000fe2000f8e10ff */
[----:B--2---:R0:W-:Y:S04]  /*0c20*/  STS [R9], R4 ;  /* 0x0000000409007388 */ /* 0x0041e80000000800 */
[----:B------:R0:W-:Y:S04]  /*0c30*/  STS [R0], R5 ;  /* 0x0000000500007388 */ /* 0x0001e80000000800 */
[----:B------:R0:W-:Y:S04]  /*0c40*/  STS [R3], R6 ;  /* 0x0000000603007388 */ /* 0x0001e80000000800 */
[----:B------:R0:W-:Y:S02]  /*0c50*/  STS [R10], R7 ;  /* 0x000000070a007388 */ /* 0x0001e40000000800 */
.L_x_8:
[----:B------:R-:W-:Y:S05]  /*0c60*/  BSYNC.RECONVERGENT B0 ;  /* 0x0000000000007941 */ /* 0x000fea0003800200 */
.L_x_7:
[----:B------:R-:W-:Y:S01]  /*0c70*/  BAR.SYNC.DEFER_BLOCKING 0x0 ;  /* 0x0000000000007b1d */ /* 0x000fe20000010000 */
[----:B------:R-:W-:-:S04]  /*0c80*/  UIADD3 UR4, UPT, UPT, UR4, 0x1, URZ ;  /* 0x0000000104047890 */ /* 0x000fc8000fffe0ff */
[----:B------:R-:W-:-:S09]  /*0c90*/  UISETP.GE.U32.AND UP0, UPT, UR4, UR5, UPT ;  /* 0x000000050400728c */ /* 0x000fd2000bf06070 */
[----:B------:R-:W-:Y:S05]  /*0ca0*/  BRA.U !UP0, `(.L_x_9) ;  /* 0xfffffff508b07547 */ /* 0x000fea000b83ffff */
.L_x_0:
[----:B------:R-:W-:Y:S01]  /*0cb0*/  UISETP.GT.U32.AND UP0, UPT, UR17, UR13, UPT ;  /* 0x0000000d1100728c */ /* 0x000fe2000bf04070 */
[----:B------:R-:W-:-:S08]  /*0cc0*/  IMAD.MOV.U32 R18, RZ, RZ, RZ ;  /* 0x000000ffff127224 */ /* 0x000fd000078e00ff */
[----:B------:R-:W-:Y:S05]  /*0cd0*/  BRA.U UP0, `(.L_x_10) ;  /* 0x00000019002c7547 */ /* 0x000fea000b800000 */
[----:B0-2---:R-:W0:Y:S01]  /*0ce0*/  LDC R15, c[0x0][0x360] ;  /* 0x0000d800ff0f7b82 */ /* 0x005e220000000800 */
[----:B------:R-:W-:Y:S01]  /*0cf0*/  HFMA2 R18, -RZ, RZ, 0, 0 ;  /* 0x00000000ff127431 */ /* 0x000fe200000001ff */
[----:B------:R-:W-:Y:S02]  /*0d00*/  UIADD3 UR18, UPT, UPT, UR12, -0x1, URZ ;  /* 0xffffffff0c127890 */ /* 0x000fe4000fffe0ff */
[----:B------:R-:W-:Y:S02]  /*0d10*/  ULOP3.LUT UR10, UR7, 0x8, URZ, 0xc0, !UPT ;  /* 0x00000008070a7892 */ /* 0x000fe4000f8ec0ff */
[----:B------:R-:W-:Y:S01]  /*0d20*/  ULOP3.LUT UR12, UR12, 0x1ffffffe, URZ, 0xc0, !UPT ;  /* 0x1ffffffe0c0c7892 */ /* 0x000fe2000f8ec0ff */
[----:B------:R-:W-:Y:S01]  /*0d30*/  UMOV UR5, URZ ;  /* 0x000000ff00057c82 */ /* 0x000fe20008000000 */
[----:B------:R-:W-:-:S10]  /*0d40*/  UMOV UR6, URZ ;  /* 0x000000ff00067c82 */ /* 0x000fd40008000000 */
.L_x_28:
[----:B------:R-:W-:Y:S01]  /*0d50*/  UIMAD UR19, UR17, UR6, URZ ;  /* 0x00000006111372a4 */ /* 0x000fe2000f8e02ff */
[----:B------:R-:W-:Y:S01]  /*0d60*/  IMAD.U32 R14, RZ, RZ, UR8 ;  /* 0x00000008ff0e7e24 */ /* 0x000fe2000f8e00ff */
[----:B------:R-:W-:Y:S02]  /*0d70*/  UISETP.NE.AND UP1, UPT, UR18, URZ, UPT ;  /* 0x000000ff1200728c */ /* 0x000fe4000bf25270 */
[----:B------:R-:W-:Y:S02]  /*0d80*/  UIADD3 UR6, UPT, UPT, UR6, 0x1, URZ ;  /* 0x0000000106067890 */ /* 0x000fe4000fffe0ff */
[----:B01----:R-:W-:Y:S01]  /*0d90*/  MOV R3, UR19 ;  /* 0x0000001300037c02 */ /* 0x003fe20008000f00 */
[----:B------:R-:W-:Y:S02]  /*0da0*/  UIMAD UR20, UR5, UR11, URZ ;  /* 0x0000000b051472a4 */ /* 0x000fe4000f8e02ff */
[----:B------:R-:W-:Y:S01]  /*0db0*/  UISETP.GE.U32.AND UP0, UPT, UR6, UR9, UPT ;  /* 0x000000090600728c */ /* 0x000fe2000bf06070 */
[----:B------:R-:W-:Y:S01]  /*0dc0*/  VIADDMNMX.U32 R2, R14, -R3, UR17, PT ;  /* 0x000000110e027e46 */ /* 0x000fe2000b800803 */
[----:B------:R-:W-:-:S03]  /*0dd0*/  UMOV UR7, URZ ;  /* 0x000000ff00077c82 */ /* 0x000fc60008000000 */
[----:B--2---:R-:W-:Y:S02]  /*0de0*/  SHF.R.U32.HI R16, RZ, 0x3, R2 ;  /* 0x00000003ff107819 */ /* 0x004fe40000011602 */
[----:B------:R-:W-:Y:S01]  /*0df0*/  LOP3.LUT R17, R2, 0x7, RZ, 0xc0, !PT ;  /* 0x0000000702117812 */ /* 0x000fe200078ec0ff */
[----:B------:R-:W-:Y:S06]  /*0e00*/  BRA.U !UP1, `(.L_x_11) ;  /* 0x0000000909647547 */ /* 0x000fec000b800000 */
[----:B------:R-:W-:Y:S01]  /*0e10*/  IMAD R19, R13, UR8, RZ ;  /* 0x000000080d137c24 */ /* 0x000fe2000f8e02ff */
[C---:B------:R-:W-:Y:S01]  /*0e20*/  SHF.L.U32 R4, R12.reuse, 0x2, RZ ;  /* 0x000000020c047819 */ /* 0x040fe200000006ff */
[----:B0-----:R-:W-:Y:S01]  /*0e30*/  IMAD.IADD R3, R12, 0x1, R15 ;  /* 0x000000010c037824 */ /* 0x001fe200078e020f */
[----:B------:R-:W-:Y:S01]  /*0e40*/  MOV R7, R12 ;  /* 0x0000000c00077202 */ /* 0x000fe20000000f00 */
[----:B------:R-:W-:Y:S01]  /*0e50*/  IMAD.SHL.U32 R5, R16, 0x20, RZ ;  /* 0x0000002010057824 */ /* 0x000fe200078e00ff */
[--C-:B------:R-:W-:Y:S01]  /*0e60*/  IADD3 R6, PT, PT, R12, UR19, R19.reuse ;  /* 0x000000130c067c10 */ /* 0x100fe2000fffe013 */
[----:B------:R-:W-:Y:S01]  /*0e70*/  UIADD3 UR16, UPT, UPT, -UR12, URZ, URZ ;  /* 0x000000ff0c107290 */ /* 0x000fe2000fffe1ff */
[----:B------:R-:W-:Y:S01]  /*0e80*/  IADD3 R19, PT, PT, R3, UR19, R19 ;  /* 0x0000001303137c10 */ /* 0x000fe2000fffe013 */
[----:B------:R-:W-:-:S10]  /*0e90*/  IMAD.IADD R0, R4, 0x1, R5 ;  /* 0x0000000104007824 */ /* 0x000fd400078e0205 */
.L_x_16:
[-C--:B------:R-:W-:Y:S01]  /*0ea0*/  ISETP.GE.U32.AND P0, PT, R7, R2.reuse, PT ;  /* 0x000000020700720c */ /* 0x080fe20003f06070 */
[----:B------:R-:W-:Y:S01]  /*0eb0*/  BSSY.RECONVERGENT B0, `(.L_x_12) ;  /* 0x0000040000007945 */ /* 0x000fe20003800200 */
[----:B------:R-:W-:-:S11]  /*0ec0*/  ISETP.GE.U32.AND P1, PT, R3, R2, PT ;  /* 0x000000020300720c */ /* 0x000fd60003f26070 */
[----:B------:R-:W-:Y:S05]  /*0ed0*/  @P0 BRA `(.L_x_13) ;  /* 0x0000000000f40947 */ /* 0x000fea0003800000 */
[----:B------:R-:W0:Y:S02]  /*0ee0*/  LDC.64 R8, c[0x0][0x380] ;  /* 0x0000e000ff087b82 */ /* 0x000e240000000a00 */
        /* <DEDUP_REMOVED lines=8> */
[----:B------:R-:W-:-:S02]  /*0f70*/  ISETP.NE.AND P0, PT, R17, RZ, !P0 ;  /* 0x000000ff1100720c */ /* 0x000fc40004705270 */
[----:B------:R-:W-:Y:S01]  /*0f80*/  IADD3 R21, PT, PT, R4, R5, RZ ;  /* 0x0000000504157210 */ /* 0x000fe20007ffe0ff */
[----:B------:R-:W-:-:S04]  /*0f90*/  IMAD R23, R20, -0x20, R0 ;  /* 0xffffffe014177824 */ /* 0x000fc800078e0200 */
[C---:B------:R-:W-:Y:S02]  /*0fa0*/  IMAD R22, R20.reuse, -0x20, R21 ;  /* 0xffffffe014167824 */ /* 0x040fe400078e0215 */
[--C-:B------:R-:W-:Y:S02]  /*0fb0*/  IMAD R21, R20, -0x8, R7.reuse ;  /* 0xfffffff814157824 */ /* 0x100fe400078e0207 */
[C---:B------:R-:W-:Y:S01]  /*0fc0*/  VIADD R24, R22.reuse, 0x2 ;  /* 0x0000000216187836 */ /* 0x040fe20000000000 */
[----:B------:R-:W-:Y:S01]  /*0fd0*/  IADD3 R26, PT, PT, R22, 0x1, RZ ;  /* 0x00000001161a7810 */ /* 0x000fe20007ffe0ff */
[----:B------:R-:W-:Y:S01]  /*0fe0*/  @!P0 IMAD R23, R20, 0x18, R7 ;  /* 0x0000001814178824 */ /* 0x000fe200078e0207 */
[----:B------:R-:W-:Y:S01]  /*0ff0*/  LOP3.LUT R25, R21, 0x8, RZ, 0xfc, !PT ;  /* 0x0000000815197812 */ /* 0x000fe200078efcff */
[----:B0-----:R-:W-:Y:S01]  /*1000*/  ULEA UR7, UR13, UR7, 0x18 ;  /* 0x000000070d077291 */ /* 0x001fe2000f8ec0ff */
[----:B------:R-:W-:Y:S02]  /*1010*/  VIADD R22, R22, 0x3 ;  /* 0x0000000316167836 */ /* 0x000fe40000000000 */
[----:B------:R-:W-:-:S02]  /*1020*/  VIADD R23, R23, UR20 ;  /* 0x0000001417177c36 */ /* 0x000fc40008000000 */
[----:B------:R-:W-:Y:S01]  /*1030*/  @!P0 IMAD R26, R20, 0x20, R25 ;  /* 0x00000020141a8824 */ /* 0x000fe200078e0219 */
[----:B------:R-:W-:Y:S02]  /*1040*/  LOP3.LUT R25, R21, 0x10, RZ, 0xfc, !PT ;  /* 0x0000001015197812 */ /* 0x000fe400078efcff */
[----:B------:R-:W-:Y:S02]  /*1050*/  LEA R23, R23, UR7, 0x2 ;  /* 0x0000000717177c11 */ /* 0x000fe4000f8e10ff */
[----:B------:R-:W-:Y:S01]  /*1060*/  IADD3 R26, PT, PT, R26, UR20, RZ ;  /* 0x000000141a1a7c10 */ /* 0x000fe2000fffe0ff */
[----:B------:R-:W-:Y:S01]  /*1070*/  @!P0 IMAD R24, R20, 0x20, R25 ;  /* 0x0000002014188824 */ /* 0x000fe200078e0219 */
[----:B------:R-:W-:Y:S02]  /*1080*/  LOP3.LUT R25, R21, 0x18, RZ, 0xfc, !PT ;  /* 0x0000001815197812 */ /* 0x000fe400078efcff */
[----:B------:R-:W0:Y:S01]  /*1090*/  LDS R23, [R23] ;  /* 0x0000000017177984 */ /* 0x000e220000000800 */
[----:B------:R-:W-:-:S02]  /*10a0*/  LEA R26, R26, UR7, 0x2 ;  /* 0x000000071a1a7c11 */ /* 0x000fc4000f8e10ff */
[----:B------:R-:W-:Y:S01]  /*10b0*/  IADD3 R24, PT, PT, R24, UR20, RZ ;  /* 0x0000001418187c10 */ /* 0x000fe2000fffe0ff */
[----:B------:R-:W-:Y:S02]  /*10c0*/  @!P0 IMAD R22, R20, 0x20, R25 ;  /* 0x0000002014168824 */ /* 0x000fe400078e0219 */
[----:B------:R-:W1:Y:S01]  /*10d0*/  LDS R21, [R26] ;  /* 0x000000001a157984 */ /* 0x000e620000000800 */
[----:B------:R-:W-:Y:S01]  /*10e0*/  LEA R20, R24, UR7, 0x2 ;  /* 0x0000000718147c11 */ /* 0x000fe2000f8e10ff */
[----:B------:R-:W-:-:S05]  /*10f0*/  VIADD R22, R22, UR20 ;  /* 0x0000001416167c36 */ /* 0x000fca0008000000 */
[----:B------:R-:W3:Y:S01]  /*1100*/  LDS R20, [R20] ;  /* 0x0000000014147984 */ /* 0x000ee20000000800 */
[----:B------:R-:W-:-:S06]  /*1110*/  LEA R22, R22, UR7, 0x2 ;  /* 0x0000000716167c11 */ /* 0x000fcc000f8e10ff */
[----:B------:R-:W4:Y:S01]  /*1120*/  LDS R22, [R22] ;  /* 0x0000000016167984 */ /* 0x000f220000000800 */
[--C-:B0-----:R-:W-:Y:S02]  /*1130*/  HADD2.F32 R25, -RZ, R23.reuse.H0_H0 ;  /* 0x20000017ff197230 */ /* 0x101fe40000004100 */
[----:B------:R-:W-:Y:S02]  /*1140*/  HADD2.F32 R23, -RZ, R23.H1_H1 ;  /* 0x30000017ff177230 */ /* 0x000fe40000004100 */
[--C-:B--2---:R-:W-:Y:S02]  /*1150*/  HADD2.F32 R24, -RZ, R8.reuse.H0_H0 ;  /* 0x20000008ff187230 */ /* 0x104fe40000004100 */
[----:B------:R-:W-:-:S03]  /*1160*/  HADD2.F32 R8, -RZ, R8.H1_H1 ;  /* 0x30000008ff087230 */ /* 0x000fc60000004100 */
[----:B------:R-:W-:Y:S01]  /*1170*/  FFMA R24, R25, R24, R18 ;  /* 0x0000001819187223 */ /* 0x000fe20000000012 */
[--C-:B------:R-:W-:Y:S02]  /*1180*/  HADD2.F32 R18, -RZ, R9.reuse.H0_H0 ;  /* 0x20000009ff127230 */ /* 0x100fe40000004100 */
[----:B------:R-:W-:Y:S02]  /*1190*/  HADD2.F32 R9, -RZ, R9.H1_H1 ;  /* 0x30000009ff097230 */ /* 0x000fe40000004100 */
[----:B------:R-:W-:Y:S01]  /*11a0*/  FFMA R8, R23, R8, R24 ;  /* 0x0000000817087223 */ /* 0x000fe20000000018 */
[--C-:B-1----:R-:W-:Y:S02]  /*11b0*/  HADD2.F32 R23, -RZ, R21.reuse.H0_H0 ;  /* 0x20000015ff177230 */ /* 0x102fe40000004100 */
[----:B------:R-:W-:-:S03]  /*11c0*/  HADD2.F32 R21, -RZ, R21.H1_H1 ;  /* 0x30000015ff157230 */ /* 0x000fc60000004100 */
[----:B------:R-:W-:Y:S01]  /*11d0*/  FFMA R8, R23, R18, R8 ;  /* 0x0000001217087223 */ /* 0x000fe20000000008 */
[----:B------:R-:W-:Y:S02]  /*11e0*/  HADD2.F32 R18, -RZ, R10.H0_H0 ;  /* 0x2000000aff127230 */ /* 0x000fe40000004100 */
[----:B---3--:R-:W-:Y:S02]  /*11f0*/  HADD2.F32 R23, -RZ, R20.H0_H0 ;  /* 0x20000014ff177230 */ /* 0x008fe40000004100 */
[----:B------:R-:W-:Y:S01]  /*1200*/  FFMA R8, R21, R9, R8 ;  /* 0x0000000915087223 */ /* 0x000fe20000000008 */
[----:B------:R-:W-:Y:S02]  /*1210*/  HADD2.F32 R10, -RZ, R10.H1_H1 ;  /* 0x3000000aff0a7230 */ /* 0x000fe40000004100 */
[----:B------:R-:W-:Y:S02]  /*1220*/  HADD2.F32 R9, -RZ, R20.H1_H1 ;  /* 0x30000014ff097230 */ /* 0x000fe40000004100 */
[----:B------:R-:W-:Y:S01]  /*1230*/  FFMA R8, R23, R18, R8 ;  /* 0x0000001217087223 */ /* 0x000fe20000000008 */
[----:B------:R-:W-:-:S02]  /*1240*/  HADD2.F32 R18, -RZ, R11.H0_H0 ;  /* 0x2000000bff127230 */ /* 0x000fc40000004100 */
[--C-:B----4-:R-:W-:Y:S02]  /*1250*/  HADD2.F32 R21, -RZ, R22.reuse.H0_H0 ;  /* 0x20000016ff157230 */ /* 0x110fe40000004100 */
[----:B------:R-:W-:Y:S01]  /*1260*/  FFMA R8, R9, R10, R8 ;  /* 0x0000000a09087223 */ /* 0x000fe20000000008 */
[----:B------:R-:W-:Y:S02]  /*1270*/  HADD2.F32 R11, -RZ, R11.H1_H1 ;  /* 0x3000000bff0b7230 */ /* 0x000fe40000004100 */
[----:B------:R-:W-:Y:S02]  /*1280*/  HADD2.F32 R9, -RZ, R22.H1_H1 ;  /* 0x30000016ff097230 */ /* 0x000fe40000004100 */
[----:B------:R-:W-:-:S04]  /*1290*/  FFMA R18, R21, R18, R8 ;  /* 0x0000001215127223 */ /* 0x000fc80000000008 */
[----:B------:R-:W-:-:S07]  /*12a0*/  FFMA R18, R9, R11, R18 ;  /* 0x0000000b09127223 */ /* 0x000fce0000000012 */
.L_x_13:
[----:B------:R-:W-:Y:S05]  /*12b0*/  BSYNC.RECONVERGENT B0 ;  /* 0x0000000000007941 */ /* 0x000fea0003800200 */
.L_x_12:
[----:B------:R-:W-:Y:S04]  /*12c0*/  BSSY.RECONVERGENT B0, `(.L_x_14) ;  /* 0x0000043000007945 */ /* 0x000fe80003800200 */
[----:B------:R-:W-:Y:S05]  /*12d0*/  @P1 BRA `(.L_x_15) ;  /* 0x0000000400041947 */ /* 0x000fea0003800000 */
[----:B------:R-:W0:Y:S02]  /*12e0*/  LDC.64 R8, c[0x0][0x380] ;  /* 0x0000e000ff087b82 */ /* 0x000e240000000a00 */
[----:B0-----:R-:W-:-:S06]  /*12f0*/  IMAD.WIDE.U32 R8, R19, 0x10, R8 ;  /* 0x0000001013087825 */ /* 0x001fcc00078e0008 */
[----:B------:R-:W2:Y:S01]  /*1300*/  LDG.E.128.CONSTANT R8, desc[UR14][R8.64] ;  /* 0x0000000e08087981 */ /* 0x000ea2000c1e9d00 */
[----:B------:R-:W0:Y:S01]  /*1310*/  S2UR UR13, SR_CgaCtaId ;  /* 0x00000000000d79c3 */ /* 0x000e220000008800 */
[----:B------:R-:W-:Y:S01]  /*1320*/  SHF.R.U32.HI R21, RZ, 0x3, R3 ;  /* 0x00000003ff157819 */ /* 0x000fe20000011603 */
[----:B------:R-:W-:Y:S01]  /*1330*/  UMOV UR7, 0x400 ;  /* 0x0000040000077882 */ /* 0x000fe20000000000 */
[----:B------:R-:W-:Y:S01]  /*1340*/  SHF.L.U32 R22, R12, 0x2, RZ ;  /* 0x000000020c167819 */ /* 0x000fe200000006ff */
[----:B------:R-:W-:Y:S01]  /*1350*/  UIADD3 UR7, UPT, UPT, UR7, 0x2000, URZ ;  /* 0x0000200007077890 */ /* 0x000fe2000fffe0ff */
[CC--:B------:R-:W-:Y:S02]  /*1360*/  ISETP.GT.U32.AND P0, PT, R16.reuse, R21.reuse, PT ;  /* 0x000000151000720c */ /* 0x0c0fe40003f04070 */
[----:B------:R-:W-:Y:S01]  /*1370*/  VIMNMX.U32 R20, PT, PT, R16, R21, PT ;  /* 0x0000001510147248 */ /* 0x000fe20003fe0000 */
[----:B------:R-:W-:Y:S01]  /*1380*/  IMAD R22, R15, 0x4, R22 ;  /* 0x000000040f167824 */ /* 0x000fe200078e0216 */
[----:B------:R-:W-:-:S04]  /*1390*/  ISETP.NE.AND P0, PT, R17, RZ, !P0 ;  /* 0x000000ff1100720c */ /* 0x000fc80004705270 */
[----:B------:R-:W-:Y:S01]  /*13a0*/  IADD3 R21, PT, PT, R22, R5, RZ ;  /* 0x0000000516157210 */ /* 0x000fe20007ffe0ff */
[----:B------:R-:W-:-:S04]  /*13b0*/  IMAD.IADD R22, R12, 0x1, R15 ;  /* 0x000000010c167824 */ /* 0x000fc800078e020f */
[----:B------:R-:W-:Y:S01]  /*13c0*/  IMAD R23, R20, -0x20, R21 ;  /* 0xffffffe014177824 */ /* 0x000fe200078e0215 */
[----:B------:R-:W-:-:S03]  /*13d0*/  LEA R21, R22, R5, 0x2 ;  /* 0x0000000516157211 */ /* 0x000fc600078e10ff */
[C---:B------:R-:W-:Y:S02]  /*13e0*/  @!P0 IMAD R23, R20.reuse, 0x18, R3 ;  /* 0x0000001814178824 */ /* 0x040fe400078e0203 */
[C---:B------:R-:W-:Y:S01]  /*13f0*/  IMAD R22, R20.reuse, -0x20, R21 ;  /* 0xffffffe014167824 */ /* 0x040fe200078e0215 */
[----:B0-----:R-:W-:Y:S01]  /*1400*/  ULEA UR7, UR13, UR7, 0x18 ;  /* 0x000000070d077291 */ /* 0x001fe2000f8ec0ff */
[----:B------:R-:W-:Y:S02]  /*1410*/  IMAD R21, R20, -0x8, R3 ;  /* 0xfffffff814157824 */ /* 0x000fe400078e0203 */
[----:B------:R-:W-:Y:S01]  /*1420*/  VIADD R23, R23, UR20 ;  /* 0x0000001417177c36 */ /* 0x000fe20008000000 */
[C---:B------:R-:W-:Y:S01]  /*1430*/  IADD3 R26, PT, PT, R22.reuse, 0x1, RZ ;  /* 0x00000001161a7810 */ /* 0x040fe20007ffe0ff */
[C---:B------:R-:W-:Y:S01]  /*1440*/  VIADD R24, R22.reuse, 0x2 ;  /* 0x0000000216187836 */ /* 0x040fe20000000000 */
[----:B------:R-:W-:Y:S01]  /*1450*/  LOP3.LUT R25, R21, 0x8, RZ, 0xfc, !PT ;  /* 0x0000000815197812 */ /* 0x000fe200078efcff */
[----:B------:R-:W-:Y:S01]  /*1460*/  VIADD R22, R22, 0x3 ;  /* 0x0000000316167836 */ /* 0x000fe20000000000 */
[----:B------:R-:W-:-:S03]  /*1470*/  LEA R23, R23, UR7, 0x2 ;  /* 0x0000000717177c11 */ /* 0x000fc6000f8e10ff */
[----:B------:R-:W-:Y:S01]  /*1480*/  @!P0 IMAD R26, R20, 0x20, R25 ;  /* 0x00000020141a8824 */ /* 0x000fe200078e0219 */
[C---:B------:R-:W-:Y:S02]  /*1490*/  LOP3.LUT R25, R21.reuse, 0x10, RZ, 0xfc, !PT ;  /* 0x0000001015197812 */ /* 0x040fe400078efcff */
[----:B------:R-:W0:Y:S02]  /*14a0*/  LDS R23, [R23] ;  /* 0x0000000017177984 */ /* 0x000e240000000800 */
[----:B------:R-:W-:Y:S01]  /*14b0*/  IADD3 R26, PT, PT, R26, UR20, RZ ;  /* 0x000000141a1a7c10 */ /* 0x000fe2000fffe0ff */
[----:B------:R-:W-:Y:S01]  /*14c0*/  @!P0 IMAD R24, R20, 0x20, R25 ;  /* 0x0000002014188824 */ /* 0x000fe200078e0219 */
[----:B------:R-:W-:Y:S02]  /*14d0*/  LOP3.LUT R25, R21, 0x18, RZ, 0xfc, !PT ;  /* 0x0000001815197812 */ /* 0x000fe400078efcff */
[----:B------:R-:W-:Y:S02]  /*14e0*/  LEA R26, R26, UR7, 0x2 ;  /* 0x000000071a1a7c11 */ /* 0x000fe4000f8e10ff */
[----:B------:R-:W-:Y:S01]  /*14f0*/  IADD3 R24, PT, PT, R24, UR20, RZ ;  /* 0x0000001418187c10 */ /* 0x000fe2000fffe0ff */
[----:B------:R-:W-:-:S02]  /*1500*/  @!P0 IMAD R22, R20, 0x20, R25 ;  /* 0x0000002014168824 */ /* 0x000fc400078e0219 */
        /* <DEDUP_REMOVED lines=30> */
.L_x_15:
[----:B------:R-:W-:Y:S05]  /*16f0*/  BSYNC.RECONVERGENT B0 ;  /* 0x0000000000007941 */ /* 0x000fea0003800200 */
.L_x_14:
[----:B------:R-:W-:Y:S01]  /*1700*/  UIADD3 UR16, UPT, UPT, UR16, 0x2, URZ ;  /* 0x0000000210107890 */ /* 0x000fe2000fffe0ff */
[C---:B------:R-:W-:Y:S01]  /*1710*/  LEA R3, R15.reuse, R3, 0x1 ;  /* 0x000000030f037211 */ /* 0x040fe200078e08ff */
[C---:B------:R-:W-:Y:S01]  /*1720*/  IMAD R5, R15.reuse, 0x8, R5 ;  /* 0x000000080f057824 */ /* 0x040fe200078e0205 */
[C---:B------:R-:W-:Y:S01]  /*1730*/  LEA R19, R15.reuse, R19, 0x1 ;  /* 0x000000130f137211 */ /* 0x040fe200078e08ff */
[----:B------:R-:W-:Y:S01]  /*1740*/  UISETP.NE.AND UP1, UPT, UR16, URZ, UPT ;  /* 0x000000ff1000728c */ /* 0x000fe2000bf25270 */
[C---:B------:R-:W-:Y:S01]  /*1750*/  IMAD R6, R15.reuse, 0x2, R6 ;  /* 0x000000020f067824 */ /* 0x040fe200078e0206 */
[C---:B------:R-:W-:Y:S01]  /*1760*/  LEA R7, R15.reuse, R7, 0x1 ;  /* 0x000000070f077211 */ /* 0x040fe200078e08ff */
[----:B------:R-:W-:-:S06]  /*1770*/  IMAD R0, R15, 0x8, R0 ;  /* 0x000000080f007824 */ /* 0x000fcc00078e0200 */
[----:B------:R-:W-:Y:S05]  /*1780*/  BRA.U UP1, `(.L_x_16) ;  /* 0xfffffff501c47547 */ /* 0x000fea000b83ffff */
[----:B------:R-:W-:-:S05]  /*1790*/  UMOV UR7, UR12 ;  /* 0x0000000c00077c82 */ /* 0x000fca0008000000 */
.L_x_11:
[----:B------:R-:W-:-:S09]  /*17a0*/  UISETP.NE.AND UP1, UPT, UR10, URZ, UPT ;  /* 0x000000ff0a00728c */ /* 0x000fd2000bf25270 */
[----:B------:R-:W-:Y:S05]  /*17b0*/  BRA.U !UP1, `(.L_x_17) ;  /* 0x0000000509107547 */ /* 0x000fea000b800000 */
[----:B0-----:R-:W-:Y:S01]  /*17c0*/  IMAD R9, R15, UR7, R12 ;  /* 0x000000070f097c24 */ /* 0x001fe2000f8e020c */
[----:B------:R-:W-:Y:S04]  /*17d0*/  BSSY.RECONVERGENT B0, `(.L_x_17) ;  /* 0x0000042000007945 */ /* 0x000fe80003800200 */
[----:B------:R-:W-:-:S13]  /*17e0*/  ISETP.GE.U32.AND P0, PT, R9, R2, PT ;  /* 0x000000020900720c */ /* 0x000fda0003f06070 */
[----:B------:R-:W-:Y:S05]  /*17f0*/  @P0 BRA `(.L_x_18) ;  /* 0x0000000000fc0947 */ /* 0x000fea0003800000 */
[----:B------:R-:W0:Y:S01]  /*1800*/  LDC.64 R4, c[0x0][0x380] ;  /* 0x0000e000ff047b82 */ /* 0x000e220000000a00 */
[----:B------:R-:W-:-:S05]  /*1810*/  IMAD R0, R13, UR8, RZ ;  /* 0x000000080d007c24 */ /* 0x000fca000f8e02ff */
[----:B------:R-:W-:-:S05]  /*1820*/  IADD3 R3, PT, PT, R9, UR19, R0 ;  /* 0x0000001309037c10 */ /* 0x000fca000fffe000 */
[----:B0-----:R-:W-:-:S06]  /*1830*/  IMAD.WIDE.U32 R4, R3, 0x10, R4 ;  /* 0x0000001003047825 */ /* 0x001fcc00078e0004 */
[----:B------:R-:W2:Y:S01]  /*1840*/  LDG.E.128.CONSTANT R4, desc[UR14][R4.64] ;  /* 0x0000000e04047981 */ /* 0x000ea2000c1e9d00 */
[----:B------:R-:W0:Y:S01]  /*1850*/  S2UR UR13, SR_CgaCtaId ;  /* 0x00000000000d79c3 */ /* 0x000e220000008800 */
[----:B------:R-:W-:Y:S01]  /*1860*/  SHF.R.U32.HI R3, RZ, 0x3, R9 ;  /* 0x00000003ff037819 */ /* 0x000fe20000011609 */
[----:B------:R-:W-:Y:S02]  /*1870*/  UMOV UR7, 0x400 ;  /* 0x0000040000077882 */ /* 0x000fe40000000000 */
[----:B------:R-:W-:Y:S01]  /*1880*/  UIADD3 UR7, UPT, UPT, UR7, 0x2000, URZ ;  /* 0x0000200007077890 */ /* 0x000fe2000fffe0ff */
[CC--:B------:R-:W-:Y:S02]  /*1890*/  VIMNMX.U32 R0, PT, PT, R16.reuse, R3.reuse, PT ;  /* 0x0000000310007248 */ /* 0x0c0fe40003fe0000 */
[----:B------:R-:W-:-:S03]  /*18a0*/  ISETP.GT.U32.AND P0, PT, R16, R3, PT ;  /* 0x000000031000720c */ /* 0x000fc60003f04070 */
[----:B------:R-:W-:Y:S01]  /*18b0*/  IMAD R9, R0, -0x8, R9 ;  /* 0xfffffff800097824 */ /* 0x000fe200078e0209 */
[----:B------:R-:W-:-:S03]  /*18c0*/  ISETP.NE.AND P0, PT, R17, RZ, !P0 ;  /* 0x000000ff1100720c */ /* 0x000fc60004705270 */
[----:B------:R-:W-:Y:S01]  /*18d0*/  IMAD R3, R0, 0x20, R9 ;  /* 0x0000002000037824 */ /* 0x000fe200078e0209 */
[----:B------:R-:W-:Y:S02]  /*18e0*/  LEA R2, R16, R9, 0x3 ;  /* 0x0000000910027211 */ /* 0x000fe400078e18ff */
[----:B------:R-:W-:Y:S02]  /*18f0*/  LOP3.LUT R11, R9, 0x8, RZ, 0xfc, !PT ;  /* 0x00000008090b7812 */ /* 0x000fe400078efcff */
[----:B------:R-:W-:-:S04]  /*1900*/  SHF.L.U32 R2, R2, 0x2, RZ ;  /* 0x0000000202027819 */ /* 0x000fc800000006ff */
[C---:B------:R-:W-:Y:S01]  /*1910*/  SEL R3, R2.reuse, R3, P0 ;  /* 0x0000000302037207 */ /* 0x040fe20000000000 */
[----:B0-----:R-:W-:Y:S01]  /*1920*/  ULEA UR7, UR13, UR7, 0x18 ;  /* 0x000000070d077291 */ /* 0x001fe2000f8ec0ff */
[----:B------:R-:W-:Y:S02]  /*1930*/  VIADD R8, R2, 0x1 ;  /* 0x0000000102087836 */ /* 0x000fe40000000000 */
[----:B------:R-:W-:Y:S01]  /*1940*/  IADD3 R3, PT, PT, R3, UR20, RZ ;  /* 0x0000001403037c10 */ /* 0x000fe2000fffe0ff */
[----:B------:R-:W-:Y:S01]  /*1950*/  @!P0 IMAD R8, R0, 0x20, R11 ;  /* 0x0000002000088824 */ /* 0x000fe200078e020b */
[----:B------:R-:W-:Y:S01]  /*1960*/  LOP3.LUT R11, R9, 0x10, RZ, 0xfc, !PT ;  /* 0x00000010090b7812 */ /* 0x000fe200078efcff */
[----:B------:R-:W-:Y:S01]  /*1970*/  VIADD R10, R2, 0x2 ;  /* 0x00000002020a7836 */ /* 0x000fe20000000000 */
[----:B------:R-:W-:Y:S02]  /*1980*/  LEA R3, R3, UR7, 0x2 ;  /* 0x0000000703037c11 */ /* 0x000fe4000f8e10ff */
[----:B------:R-:W-:Y:S01]  /*1990*/  IADD3 R8, PT, PT, R8, UR20, RZ ;  /* 0x0000001408087c10 */ /* 0x000fe2000fffe0ff */
[----:B------:R-:W-:Y:S01]  /*19a0*/  @!P0 IMAD R10, R0, 0x20, R11 ;  /* 0x00000020000a8824 */ /* 0x000fe200078e020b */
[----:B------:R-:W-:Y:S01]  /*19b0*/  LOP3.LUT R9, R9, 0x18, RZ, 0xfc, !PT ;  /* 0x0000001809097812 */ /* 0x000fe200078efcff */
[----:B------:R-:W-:Y:S01]  /*19c0*/  VIADD R11, R2, 0x3 ;  /* 0x00000003020b7836 */ /* 0x000fe20000000000 */
[----:B------:R-:W0:Y:S01]  /*19d0*/  LDS R3, [R3] ;  /* 0x0000000003037984 */ /* 0x000e220000000800 */
[----:B------:R-:W-:-:S02]  /*19e0*/  LEA R8, R8, UR7, 0x2 ;  /* 0x0000000708087c11 */ /* 0x000fc4000f8e10ff */
[----:B------:R-:W-:Y:S01]  /*19f0*/  IADD3 R10, PT, PT, R10, UR20, RZ ;  /* 0x000000140a0a7c10 */ /* 0x000fe2000fffe0ff */
[----:B------:R-:W-:-:S03]  /*1a00*/  @!P0 IMAD R11, R0, 0x20, R9 ;  /* 0x00000020000b8824 */ /* 0x000fc600078e0209 */
[----:B------:R-:W1:Y:S01]  /*1a10*/  LDS R8, [R8] ;  /* 0x0000000008087984 */ /* 0x000e620000000800 */
[----:B------:R-:W-:Y:S01]  /*1a20*/  LEA R2, R10, UR7, 0x2 ;  /* 0x000000070a027c11 */ /* 0x000fe2000f8e10ff */
[----:B------:R-:W-:-:S05]  /*1a30*/  VIADD R11, R11, UR20 ;  /* 0x000000140b0b7c36 */ /* 0x000fca0008000000 */
[----:B------:R-:W3:Y:S01]  /*1a40*/  LDS R2, [R2] ;  /* 0x0000000002027984 */ /* 0x000ee20000000800 */
[----:B------:R-:W-:-:S06]  /*1a50*/  LEA R0, R11, UR7, 0x2 ;  /* 0x000000070b007c11 */ /* 0x000fcc000f8e10ff */
[----:B------:R-:W4:Y:S01]  /*1a60*/  LDS R0, [R0] ;  /* 0x0000000000007984 */ /* 0x000f220000000800 */
[--C-:B0-----:R-:W-:Y:S02]  /*1a70*/  HADD2.F32 R9, -RZ, R3.reuse.H0_H0 ;  /* 0x20000003ff097230 */ /* 0x101fe40000004100 */
[--C-:B--2---:R-:W-:Y:S02]  /*1a80*/  HADD2.F32 R10, -RZ, R4.reuse.H0_H0 ;  /* 0x20000004ff0a7230 */ /* 0x104fe40000004100 */
[----:B------:R-:W-:Y:S02]  /*1a90*/  HADD2.F32 R11, -RZ, R4.H1_H1 ;  /* 0x30000004ff0b7230 */ /* 0x000fe40000004100 */
[----:B------:R-:W-:Y:S02]  /*1aa0*/  HADD2.F32 R4, -RZ, R3.H1_H1 ;  /* 0x30000003ff047230 */ /* 0x000fe40000004100 */
[----:B------:R-:W-:Y:S01]  /*1ab0*/  FFMA R9, R9, R10, R18 ;  /* 0x0000000a09097223 */ /* 0x000fe20000000012 */
[----:B------:R-:W-:-:S02]  /*1ac0*/  HADD2.F32 R10, -RZ, R5.H0_H0 ;  /* 0x20000005ff0a7230 */ /* 0x000fc40000004100 */
[--C-:B-1----:R-:W-:Y:S02]  /*1ad0*/  HADD2.F32 R3, -RZ, R8.reuse.H0_H0 ;  /* 0x20000008ff037230 */ /* 0x102fe40000004100 */
[----:B------:R-:W-:Y:S01]  /*1ae0*/  FFMA R4, R4, R11, R9 ;  /* 0x0000000b04047223 */ /* 0x000fe20000000009 */
[----:B------:R-:W-:Y:S02]  /*1af0*/  HADD2.F32 R5, -RZ, R5.H1_H1 ;  /* 0x30000005ff057230 */ /* 0x000fe40000004100 */
[----:B------:R-:W-:Y:S02]  /*1b00*/  HADD2.F32 R8, -RZ, R8.H1_H1 ;  /* 0x30000008ff087230 */ /* 0x000fe40000004100 */
[----:B------:R-:W-:Y:S01]  /*1b10*/  FFMA R3, R3, R10, R4 ;  /* 0x0000000a03037223 */ /* 0x000fe20000000004 */
[----:B------:R-:W-:Y:S02]  /*1b20*/  HADD2.F32 R9, -RZ, R6.H0_H0 ;  /* 0x20000006ff097230 */ /* 0x000fe40000004100 */
[----:B---3--:R-:W-:-:S02]  /*1b30*/  HADD2.F32 R4, -RZ, R2.H0_H0 ;  /* 0x20000002ff047230 */ /* 0x008fc40000004100 */
[----:B------:R-:W-:Y:S01]  /*1b40*/  FFMA R3, R8, R5, R3 ;  /* 0x0000000508037223 */ /* 0x000fe20000000003 */
[----:B------:R-:W-:Y:S02]  /*1b50*/  HADD2.F32 R6, -RZ, R6.H1_H1 ;  /* 0x30000006ff067230 */ /* 0x000fe40000004100 */
[----:B------:R-:W-:Y:S02]  /*1b60*/  HADD2.F32 R2, -RZ, R2.H1_H1 ;  /* 0x30000002ff027230 */ /* 0x000fe40000004100 */
[----:B------:R-:W-:Y:S01]  /*1b70*/  FFMA R3, R4, R9, R3 ;  /* 0x0000000904037223 */ /* 0x000fe20000000003 */
[--C-:B------:R-:W-:Y:S02]  /*1b80*/  HADD2.F32 R4, -RZ, R7.reuse.H0_H0 ;  /* 0x20000007ff047230 */ /* 0x100fe40000004100 */
[----:B----4-:R-:W-:Y:S02]  /*1b90*/  HADD2.F32 R5, -RZ, R0.H0_H0 ;  /* 0x20000000ff057230 */ /* 0x010fe40000004100 */
[----:B------:R-:W-:Y:S01]  /*1ba0*/  FFMA R2, R2, R6, R3 ;  /* 0x0000000602027223 */ /* 0x000fe20000000003 */
[----:B------:R-:W-:-:S02]  /*1bb0*/  HADD2.F32 R7, -RZ, R7.H1_H1 ;  /* 0x30000007ff077230 */ /* 0x000fc40000004100 */
[----:B------:R-:W-:Y:S02]  /*1bc0*/  HADD2.F32 R3, -RZ, R0.H1_H1 ;  /* 0x30000000ff037230 */ /* 0x000fe40000004100 */
[----:B------:R-:W-:-:S04]  /*1bd0*/  FFMA R2, R5, R4, R2 ;  /* 0x0000000405027223 */ /* 0x000fc80000000002 */
[----:B------:R-:W-:-:S07]  /*1be0*/  FFMA R18, R3, R7, R2 ;  /* 0x0000000703127223 */ /* 0x000fce0000000002 */
.L_x_18:
[----:B------:R-:W-:Y:S05]  /*1bf0*/  BSYNC.RECONVERGENT B0 ;  /* 0x0000000000007941 */ /* 0x000fea0003800200 */
.L_x_17:
[----:B------:R-:W-:Y:S01]  /*1c00*/  BAR.SYNC.DEFER_BLOCKING 0x0 ;  /* 0x0000000000007b1d */ /* 0x000fe20000010000 */
[----:B------:R-:W-:-:S09]  /*1c10*/  UISETP.GE.U32.AND UP1, UPT, UR4, UR9, UPT ;  /* 0x000000090400728c */ /* 0x000fd2000bf26070 */
[----:B------:R-:W-:Y:S05]  /*1c20*/  BRA.U UP1, `(.L_x_19) ;  /* 0x00000009013c7547 */ /* 0x000fea000b800000 */
[----:B------:R-:W-:Y:S02]  /*1c30*/  UIMAD UR19, UR17, UR4, URZ ;  /* 0x00000004111372a4 */ /* 0x000fe4000f8e02ff */
[----:B------:R-:W-:Y:S01]  /*1c40*/  UISETP.NE.AND UP1, UPT, UR18, URZ, UPT ;  /* 0x000000ff1200728c */ /* 0x000fe2000bf25270 */
[----:B------:R-:W-:-:S03]  /*1c50*/  UMOV UR7, URZ ;  /* 0x000000ff00077c82 */ /* 0x000fc60008000000 */
[----:B------:R-:W-:-:S04]  /*1c60*/  MOV R3, UR19 ;  /* 0x0000001300037c02 */ /* 0x000fc80008000f00 */
[----:B------:R-:W-:-:S04]  /*1c70*/  VIADDMNMX.U32 R14, R14, -R3, UR17, PT ;  /* 0x000000110e0e7e46 */ /* 0x000fc8000b800803 */
[----:B------:R-:W-:Y:S02]  /*1c80*/  SHF.R.U32.HI R8, RZ, 0x3, R14 ;  /* 0x00000003ff087819 */ /* 0x000fe4000001160e */
[----:B------:R-:W-:-:S03]  /*1c90*/  LOP3.LUT R10, R14, 0x7, RZ, 0xc0, !PT ;  /* 0x000000070e0a7812 */ /* 0x000fc600078ec0ff */
[----:B------:R-:W-:Y:S01]  /*1ca0*/  IMAD.SHL.U32 R0, R8, 0x20, RZ ;  /* 0x0000002008007824 */ /* 0x000fe200078e00ff */
[----:B------:R-:W-:Y:S06]  /*1cb0*/  BRA.U !UP1, `(.L_x_20) ;  /* 0x0000000509607547 */ /* 0x000fec000b800000 */
[----:B------:R-:W1:Y:S01]  /*1cc0*/  LDC.64 R2, c[0x0][0x388] ;  /* 0x0000e200ff027b82 */ /* 0x000e620000000a00 */
[----:B------:R-:W-:-:S05]  /*1cd0*/  UMOV UR7, URZ ;  /* 0x000000ff00077c82 */ /* 0x000fca0008000000 */
.L_x_25:
[----:B0-----:R-:W-:Y:S01]  /*1ce0*/  IMAD R17, R15, UR7, R12 ;  /* 0x000000070f117c24 */ /* 0x001fe2000f8e020c */
[----:B------:R-:W-:Y:S01]  /*1cf0*/  UIADD3 UR7, UPT, UPT, UR7, 0x2, URZ ;  /* 0x0000000207077890 */ /* 0x000fe2000fffe0ff */
[----:B------:R-:W-:Y:S03]  /*1d00*/  BSSY.RECONVERGENT B0, `(.L_x_21) ;  /* 0x000002a000007945 */ /* 0x000fe60003800200 */
[C---:B------:R-:W-:Y:S01]  /*1d10*/  ISETP.GE.U32.AND P0, PT, R17.reuse, R14, PT ;  /* 0x0000000e1100720c */ /* 0x040fe20003f06070 */
[----:B------:R-:W-:Y:S01]  /*1d20*/  UISETP.NE.AND UP1, UPT, UR7, UR12, UPT ;  /* 0x0000000c0700728c */ /* 0x000fe2000bf25270 */
[----:B--2---:R-:W-:-:S04]  /*1d30*/  IADD3 R9, PT, PT, R17, R15, RZ ;  /* 0x0000000f11097210 */ /* 0x004fc80007ffe0ff */
[----:B------:R-:W-:-:S07]  /*1d40*/  ISETP.GE.U32.AND P1, PT, R9, R14, PT ;  /* 0x0000000e0900720c */ /* 0x000fce0003f26070 */
[----:B------:R-:W-:Y:S06]  /*1d50*/  @P0 BRA `(.L_x_22) ;  /* 0x0000000000900947 */ /* 0x000fec0003800000 */
[----:B------:R-:W-:-:S04]  /*1d60*/  VIADD R5, R17, UR19 ;  /* 0x0000001311057c36 */ /* 0x000fc80008000000 */
        /* <DEDUP_REMOVED lines=11> */
[C---:B------:R-:W-:Y:S02]  /*1e20*/  LEA R17, R11.reuse, R0, 0x2 ;  /* 0x000000000b117211 */ /* 0x040fe400078e10ff */
[C---:B------:R-:W-:Y:S02]  /*1e30*/  LOP3.LUT R19, R11.reuse, 0x8, RZ, 0xfc, !PT ;  /* 0x000000080b137812 */ /* 0x040fe400078efcff */
[----:B------:R-:W-:Y:S01]  /*1e40*/  LOP3.LUT R21, R11, 0x10, RZ, 0xfc, !PT ;  /* 0x000000100b157812 */ /* 0x000fe200078efcff */
[----:B------:R-:W-:Y:S01]  /*1e50*/  VIADD R22, R17, 0x2 ;  /* 0x0000000211167836 */ /* 0x000fe20000000000 */
[----:B------:R-:W-:Y:S01]  /*1e60*/  LOP3.LUT R23, R11, 0x18, RZ, 0xfc, !PT ;  /* 0x000000180b177812 */ /* 0x000fe200078efcff */
[----:B0-----:R-:W-:Y:S01]  /*1e70*/  ULEA UR13, UR16, UR13, 0x18 ;  /* 0x0000000d100d7291 */ /* 0x001fe2000f8ec0ff */
[C---:B------:R-:W-:Y:S01]  /*1e80*/  SEL R20, R17.reuse, R20, P0 ;  /* 0x0000001411147207 */ /* 0x040fe20000000000 */
[C---:B------:R-:W-:Y:S01]  /*1e90*/  @!P0 IMAD R22, R16.reuse, 0x20, R21 ;  /* 0x0000002010168824 */ /* 0x040fe200078e0215 */
[C---:B------:R-:W-:Y:S01]  /*1ea0*/  IADD3 R11, PT, PT, R17.reuse, 0x1, RZ ;  /* 0x00000001110b7810 */ /* 0x040fe20007ffe0ff */
[C---:B------:R-:W-:Y:S01]  /*1eb0*/  @!P0 IMAD R11, R16.reuse, 0x20, R19 ;  /* 0x00000020100b8824 */ /* 0x040fe200078e0213 */
        /* <DEDUP_REMOVED lines=14> */
.L_x_22:
[----:B------:R-:W-:Y:S05]  /*1fa0*/  BSYNC.RECONVERGENT B0 ;  /* 0x0000000000007941 */ /* 0x000fea0003800200 */
.L_x_21:
[----:B------:R-:W-:Y:S04]  /*1fb0*/  BSSY.RECONVERGENT B0, `(.L_x_23) ;  /* 0x0000026000007945 */ /* 0x000fe80003800200 */
[----:B------:R-:W-:Y:S05]  /*1fc0*/  @P1 BRA `(.L_x_24) ;  /* 0x0000000000901947 */ /* 0x000fea0003800000 */
[----:B0-----:R-:W-:-:S04]  /*1fd0*/  VIADD R5, R9, UR19 ;  /* 0x0000001309057c36 */ /* 0x001fc80008000000 */
        /* <DEDUP_REMOVED lines=35> */
.L_x_24:
[----:B------:R-:W-:Y:S05]  /*2210*/  BSYNC.RECONVERGENT B0 ;  /* 0x0000000000007941 */ /* 0x000fea0003800200 */
.L_x_23:
[----:B------:R-:W-:Y:S05]  /*2220*/  BRA.U UP1, `(.L_x_25) ;  /* 0xfffffff901ac7547 */ /* 0x000fea000b83ffff */
[----:B------:R-:W-:-:S05]  /*2230*/  UMOV UR7, UR12 ;  /* 0x0000000c00077c82 */ /* 0x000fca0008000000 */
.L_x_20:
[----:B------:R-:W-:-:S09]  /*2240*/  UISETP.NE.AND UP1, UPT, UR10, URZ, UPT ;  /* 0x000000ff0a00728c */ /* 0x000fd2000bf25270 */
[----:B------:R-:W-:Y:S05]  /*2250*/  BRA.U !UP1, `(.L_x_26) ;  /* 0x0000000109a87547 */ /* 0x000fea000b800000 */
[----:B0-2---:R-:W-:Y:S01]  /*2260*/  IMAD R9, R15, UR7, R12 ;  /* 0x000000070f097c24 */ /* 0x005fe2000f8e020c */
[----:B------:R-:W-:Y:S04]  /*2270*/  BSSY.RECONVERGENT B0, `(.L_x_26) ;  /* 0x0000028000007945 */ /* 0x000fe80003800200 */
[----:B------:R-:W-:-:S13]  /*2280*/  ISETP.GE.U32.AND P0, PT, R9, R14, PT ;  /* 0x0000000e0900720c */ /* 0x000fda0003f06070 */
[----:B------:R-:W-:Y:S05]  /*2290*/  @P0 BRA `(.L_x_27) ;  /* 0x0000000000940947 */ /* 0x000fea0003800000 */
[----:B------:R-:W0:Y:S01]  /*22a0*/  LDC.64 R4, c[0x0][0x388] ;  /* 0x0000e200ff047b82 */ /* 0x000e220000000a00 */
[----:B-1----:R-:W-:-:S04]  /*22b0*/  VIADD R3, R9, UR19 ;  /* 0x0000001309037c36 */ /* 0x002fc80008000000 */
        /* <DEDUP_REMOVED lines=35> */
.L_x_27:
[----:B------:R-:W-:Y:S05]  /*24f0*/  BSYNC.RECONVERGENT B0 ;  /* 0x0000000000007941 */ /* 0x000fea0003800200 */
.L_x_26:
[----:B------:R-:W-:Y:S01]  /*2500*/  BAR.SYNC.DEFER_BLOCKING 0x0 ;  /* 0x0000000000007b1d */ /* 0x000fe20000010000 */
[----:B------:R-:W-:-:S12]  /*2510*/  UIADD3 UR4, UPT, UPT, UR4, 0x1, URZ ;  /* 0x0000000104047890 */ /* 0x000fd8000fffe0ff */
.L_x_19:
[----:B------:R-:W3:Y:S01]  /*2520*/  LDCU UR7, c[0x0][0x3a4] ;  /* 0x00007480ff0777ac */ /* 0x000ee20008000800 */
[----:B------:R-:W-:Y:S02]  /*2530*/  UIADD3 UR5, UPT, UPT, UR5, 0x1, URZ ;  /* 0x0000000105057890 */ /* 0x000fe4000fffe0ff */
[----:B---3--:R-:W-:-:S04]  /*2540*/  UISETP.LT.U32.AND UP1, UPT, UR7, 0x1, UPT ;  /* 0x000000010700788c */ /* 0x008fc8000bf21070 */
[----:B------:R-:W-:-:S04]  /*2550*/  USEL UR7, UR7, 0x1, !UP1 ;  /* 0x0000000107077887 */ /* 0x000fc8000c800000 */
[----:B------:R-:W-:-:S04]  /*2560*/  UISETP.NE.AND UP1, UPT, UR5, UR7, UPT ;  /* 0x000000070500728c */ /* 0x000fc8000bf25270 */
[----:B------:R-:W-:Y:S01]  /*2570*/  USEL UR5, UR5, URZ, UP1 ;  /* 0x000000ff05057287 */ /* 0x000fe20008800000 */
[----:B------:R-:W-:Y:S11]  /*2580*/  BRA.U !UP0, `(.L_x_28) ;  /* 0xffffffe508f07547 */ /* 0x000ff6000b83ffff */
.L_x_10:
[----:B01----:R-:W0:Y:S01]  /*2590*/  SHFL.DOWN PT, R3, R18, 0x10, 0x1f ;  /* 0x0a001f0012037f89 */ /* 0x003e2200000e0000 */
[----:B------:R-:W1:Y:S02]  /*25a0*/  LDCU UR6, c[0x0][0x360] ;  /* 0x00006c00ff0677ac */ /* 0x000e640008000800 */
[----:B-1----:R-:W-:Y:S01]  /*25b0*/  UISETP.GT.U32.AND UP0, UPT, UR6, 0x20, UPT ;  /* 0x000000200600788c */ /* 0x002fe2000bf04070 */
[----:B0-----:R-:W-:-:S05]  /*25c0*/  FADD R3, R3, R18 ;  /* 0x0000001203037221 */ /* 0x001fca0000000000 */
[----:B------:R-:W0:Y:S02]  /*25d0*/  SHFL.DOWN PT, R0, R3, 0x8, 0x1f ;  /* 0x09001f0003007f89 */ /* 0x000e2400000e0000 */
[----:B0-----:R-:W-:-:S05]  /*25e0*/  FADD R0, R3, R0 ;  /* 0x0000000003007221 */ /* 0x001fca0000000000 */
[----:B--2---:R-:W0:Y:S02]  /*25f0*/  SHFL.DOWN PT, R5, R0, 0x4, 0x1f ;  /* 0x08801f0000057f89 */ /* 0x004e2400000e0000 */
[----:B0-----:R-:W-:-:S05]  /*2600*/  FADD R5, R0, R5 ;  /* 0x0000000500057221 */ /* 0x001fca0000000000 */
[----:B------:R-:W0:Y:S02]  /*2610*/  SHFL.DOWN PT, R2, R5, 0x2, 0x1f ;  /* 0x08401f0005027f89 */ /* 0x000e2400000e0000 */
[----:B0-----:R-:W-:-:S05]  /*2620*/  FADD R2, R5, R2 ;  /* 0x0000000205027221 */ /* 0x001fca0000000000 */
[----:B------:R-:W0:Y:S02]  /*2630*/  SHFL.DOWN PT, R7, R2, 0x1, 0x1f ;  /* 0x08201f0002077f89 */ /* 0x000e2400000e0000 */
[----:B0-----:R-:W-:Y:S01]  /*2640*/  FADD R4, R2, R7 ;  /* 0x0000000702047221 */ /* 0x001fe20000000000 */
[----:B------:R-:W-:Y:S06]  /*2650*/  BRA.U UP0, `(.L_x_29) ;  /* 0x00000001001c7547 */ /* 0x000fec000b800000 */
[----:B------:R-:W-:-:S13]  /*2660*/  ISETP.NE.AND P0, PT, R12, RZ, PT ;  /* 0x000000ff0c00720c */ /* 0x000fda0003f05270 */
[----:B------:R-:W-:Y:S05]  /*2670*/  @P0 EXIT ;  /* 0x000000000000094d */ /* 0x000fea0003800000 */
[----:B------:R-:W0:Y:S01]  /*2680*/  LDC.64 R2, c[0x0][0x390] ;  /* 0x0000e400ff027b82 */ /* 0x000e220000000a00 */
[----:B------:R-:W-:Y:S01]  /*2690*/  F2FP.F16.F32.PACK_AB R0, RZ, R4 ;  /* 0x00000004ff00723e */ /* 0x000fe200000000ff */
[----:B0-----:R-:W-:-:S05]  /*26a0*/  IMAD.WIDE.U32 R2, R13, 0x2, R2 ;  /* 0x000000020d027825 */ /* 0x001fca00078e0002 */
[----:B------:R-:W-:Y:S01]  /*26b0*/  STG.E.U16 desc[UR14][R2.64], R0 ;  /* 0x0000000002007986 */ /* 0x000fe2000c10150e */
[----:B------:R-:W-:Y:S05]  /*26c0*/  EXIT ;  /* 0x000000000000794d */ /* 0x000fea0003800000 */
.L_x_29:
[----:B------:R-:W0:Y:S01]  /*26d0*/  S2R R0, SR_TID.X ;  /* 0x0000000000007919 */ /* 0x000e220000002100 */
[----:B------:R-:W1:Y:S01]  /*26e0*/  S2UR UR5, SR_CgaCtaId ;  /* 0x00000000000579c3 */ /* 0x000e620000008800 */
[----:B------:R-:W-:Y:S01]  /*26f0*/  UMOV UR4, 0x400 ;  /* 0x0000040000047882 */ /* 0x000fe20000000000 */
[----:B------:R-:W-:Y:S01]  /*2700*/  ISETP.GT.U32.AND P1, PT, R12, 0x1f, PT ;  /* 0x0000001f0c00780c */ /* 0x000fe20003f24070 */
[----:B------:R-:W2:Y:S01]  /*2710*/  S2R R3, SR_TID.Y ;  /* 0x0000000000037919 */ /* 0x000ea20000002200 */
[----:B-1----:R-:W-:Y:S01]  /*2720*/  ULEA UR4, UR5, UR4, 0x18 ;  /* 0x0000000405047291 */ /* 0x002fe2000f8ec0ff */
[----:B0-----:R-:W-:-:S04]  /*2730*/  LOP3.LUT R5, R0, 0x1f, RZ, 0xc0, !PT ;  /* 0x0000001f00057812 */ /* 0x001fc800078ec0ff */
[----:B------:R-:W-:Y:S02]  /*2740*/  ISETP.NE.AND P0, PT, R5, RZ, PT ;  /* 0x000000ff0500720c */ /* 0x000fe40003f05270 */
[----:B--2---:R-:W-:-:S11]  /*2750*/  LEA R0, R3, UR4, 0x7 ;  /* 0x0000000403007c11 */ /* 0x004fd6000f8e38ff */
[----:B------:R-:W-:-:S04]  /*2760*/  @!P0 SHF.R.U32.HI R2, RZ, 0x3, R12 ;  /* 0x00000003ff028819 */ /* 0x000fc8000001160c */
[----:B------:R-:W-:-:S05]  /*2770*/  @!P0 LOP3.LUT R3, R2, 0x7c, RZ, 0xc0, !PT ;  /* 0x0000007c02038812 */ /* 0x000fca00078ec0ff */
[----:B------:R-:W-:-:S05]  /*2780*/  @!P0 IMAD.IADD R3, R0, 0x1, R3 ;  /* 0x0000000100038824 */ /* 0x000fca00078e0203 */
[----:B------:R0:W-:Y:S01]  /*2790*/  @!P0 STS [R3], R4 ;  /* 0x0000000403008388 */ /* 0x0001e20000000800 */
[----:B------:R-:W-:Y:S06]  /*27a0*/  BAR.SYNC.DEFER_BLOCKING 0x0 ;  /* 0x0000000000007b1d */ /* 0x000fec0000010000 */
[----:B------:R-:W-:Y:S05]  /*27b0*/  @P1 EXIT ;  /* 0x000000000000194d */ /* 0x000fea0003800000 */
[----:B------:R-:W-:Y:S01]  /*27c0*/  USHF.R.U32.HI UR4, URZ, 0x5, UR6 ;  /* 0x00000005ff047899 */ /* 0x000fe20008011606 */
[----:B------:R-:W-:-:S05]  /*27d0*/  HFMA2 R2, -RZ, RZ, 0, 0 ;  /* 0x00000000ff027431 */ /* 0x000fca00000001ff */
[----:B------:R-:W-:-:S13]  /*27e0*/  ISETP.GE.U32.AND P1, PT, R5, UR4, PT ;  /* 0x0000000405007c0c */ /* 0x000fda000bf26070 */
[----:B------:R-:W-:-:S05]  /*27f0*/  @!P1 LEA R0, R5, R0, 0x2 ;  /* 0x0000000005009211 */ /* 0x000fca00078e10ff */
[----:B------:R-:W0:Y:S04]  /*2800*/  @!P1 LDS R2, [R0] ;  /* 0x0000000000029984 */ /* 0x000e280000000800 */
[----:B0-----:R-:W0:Y:S02]  /*2810*/  SHFL.DOWN PT, R3, R2, 0x10, 0x1f ;  /* 0x0a001f0002037f89 */ /* 0x001e2400000e0000 */
[----:B0-----:R-:W-:-:S05]  /*2820*/  FADD R3, R3, R2 ;  /* 0x0000000203037221 */ /* 0x001fca0000000000 */
[----:B------:R-:W0:Y:S02]  /*2830*/  SHFL.DOWN PT, R4, R3, 0x8, 0x1f ;  /* 0x09001f0003047f89 */ /* 0x000e2400000e0000 */
[----:B0-----:R-:W-:-:S05]  /*2840*/  FADD R4, R3, R4 ;  /* 0x0000000403047221 */ /* 0x001fca0000000000 */
[----:B------:R-:W0:Y:S02]  /*2850*/  SHFL.DOWN PT, R5, R4, 0x4, 0x1f ;  /* 0x08801f0004057f89 */ /* 0x000e2400000e0000 */
[----:B0-----:R-:W-:-:S05]  /*2860*/  FADD R5, R4, R5 ;  /* 0x0000000504057221 */ /* 0x001fca0000000000 */
[----:B------:R-:W0:Y:S02]  /*2870*/  SHFL.DOWN PT, R6, R5, 0x2, 0x1f ;  /* 0x08401f0005067f89 */ /* 0x000e2400000e0000 */
[----:B0-----:R-:W-:-:S05]  /*2880*/  FADD R6, R5, R6 ;  /* 0x0000000605067221 */ /* 0x001fca0000000000 */
[----:B------:R0:W1:Y:S01]  /*2890*/  SHFL.DOWN PT, R7, R6, 0x1, 0x1f ;  /* 0x08201f0006077f89 */ /* 0x00006200000e0000 */
[----:B------:R-:W-:Y:S05]  /*28a0*/  @P0 EXIT ;  /* 0x000000000000094d */ /* 0x000fea0003800000 */
[----:B------:R-:W2:Y:S01]  /*28b0*/  LDC.64 R2, c[0x0][0x390] ;  /* 0x0000e400ff027b82 */ /* 0x000ea20000000a00 */
[----:B-1----:R-:W-:-:S05]  /*28c0*/  FADD R0, R6, R7 ;  /* 0x0000000706007221 */ /* 0x002fca0000000000 */
[----:B------:R-:W-:Y:S01]  /*28d0*/  F2FP.F16.F32.PACK_AB R0, RZ, R0 ;  /* 0x00000000ff00723e */ /* 0x000fe200000000ff */
[----:B--2---:R-:W-:-:S05]  /*28e0*/  IMAD.WIDE.U32 R2, R13, 0x2, R2 ;  /* 0x000000020d027825 */ /* 0x004fca00078e0002 */
[----:B------:R-:W-:Y:S01]  /*28f0*/  STG.E.U16 desc[UR14][R2.64], R0 ;  /* 0x0000000002007986 */ /* 0x000fe2000c10150e */
[----:B------:R-:W-:Y:S05]  /*2900*/  EXIT ;  /* 0x000000000000794d */ /* 0x000fea0003800000 */
.L_x_30:
[----:B------:R-:W-:-:S00]  /*2910*/  BRA `(.L_x_30) ;  /* 0xfffffffc00fc7947 */ /* 0x000fc0000383ffff */
[----:B------:R-:W-:-:S00]  /*2920*/  NOP ;  /* 0x0000000000007918 */ /* 0x000fc00000000000 */
        /* <DEDUP_REMOVED lines=13> */
.L_x_31:


//--------------------- .nv.shared.gemv_smem      --------------------------
	.section	.nv.shared.gemv_smem,"aw",@nobits
	.sectionflags	@""
	.align	16
.nv.shared.gemv_smem:
	.zero		9216


//--------------------- .nv.shared.reserved.0     --------------------------
	.section	.nv.shared.reserved.0,"aw",@nobits
	.weak		__nv_reservedSMEM_offset_0_alias
	.size		__nv_reservedSMEM_offset_0_alias, 0, 64
	.other		__nv_reservedSMEM_offset_0_alias,@"STO_CUDA_RESERVED_SHARED STV_DEFAULT"
__nv_reservedSMEM_offset_0_alias:
	.zero		0
	.zero		64


//--------------------- .nv.constant0.gemv_smem   --------------------------
	.section	.nv.constant0.gemv_smem,"a",@progbits
	.sectionflags	@""
	.align	4
.nv.constant0.gemv_smem:
	.zero		936


//--------------------- SYMBOLS --------------------------

	.type		.nv.reservedSmem.offset0,@object
	.size		.nv.reservedSmem.offset0,0x4
	.type		.nv.reservedSmem.cap,@object
	.size		.nv.reservedSmem.cap,0x4
